	.target	sm_100a

	.elftype	@"ET_EXEC"


//--------------------- .note.nv.tkinfo           --------------------------
	.section	.note.nv.tkinfo,"",@"SHT_NOTE"
	.sectionflags	@"SHF_NOTE_NV_TKINFO"
	.tkinfo
        /*0018*/ 	.word	0x00000081
        /*0030*/ 	.string	""
        /*0030*/ 	.string	"ptxas-blackwell"
        /*0030*/ 	.string	"Cuda compilation tools, release 12.9, V12.9.86"
        /*0030*/ 	.string	"Build cuda_12.9.r12.9/compiler.36037853_0"
        /*0030*/ 	.string	"-v  -suppress-debug-info  -lineinfo  -arch sm_100a "



//--------------------- .note.nv.cuver            --------------------------
	.section	.note.nv.cuver,"",@"SHT_NOTE"
	.sectionflags	@"SHF_NOTE_NV_CUVER"
        /*0018*/ 	.short	0x0001
        /*001a*/ 	.short	0x0064
        /*001c*/ 	.short	0x0001
        /*001e*/ 	.short	0x0000
        /*0020*/ 	.short	0x0001
        /*0022*/ 	.short	0x0000


//--------------------- .nv.info                  --------------------------
	.section	.nv.info,"",@"SHT_CUDA_INFO"
	.align	4


	//----- nvinfo : EIATTR_REGCOUNT
	.align		4
        /*0000*/ 	.byte	0x04, 0x2f
        /*0002*/ 	.short	(.L_4 - .L_3)
	.align		4
.L_3:
        /*0004*/ 	.word	index@(gluon_tcgen05)
        /*0008*/ 	.word	0x00000047


	//----- nvinfo : EIATTR_FRAME_SIZE
	.align		4
.L_4:
        /*000c*/ 	.byte	0x04, 0x11
        /*000e*/ 	.short	(.L_6 - .L_5)
	.align		4
.L_5:
        /*0010*/ 	.word	index@($__internal_2_$__cuda_sm10x_tcgen05_guardrail_trap_unallocated_columns_being_dealloced)
        /*0014*/ 	.word	0x00000000


	//----- nvinfo : EIATTR_FRAME_SIZE
	.align		4
.L_6:
        /*0018*/ 	.byte	0x04, 0x11
        /*001a*/ 	.short	(.L_8 - .L_7)
	.align		4
.L_7:
        /*001c*/ 	.word	index@($__internal_1_$__cuda_sm10x_tcgen05_guardrail_trap_phase_invalid_during_alloc)
        /*0020*/ 	.word	0x00000000


	//----- nvinfo : EIATTR_FRAME_SIZE
	.align		4
.L_8:
        /*0024*/ 	.byte	0x04, 0x11
        /*0026*/ 	.short	(.L_10 - .L_9)
	.align		4
.L_9:
        /*0028*/ 	.word	index@($__internal_0_$__cuda_sm10x_tcgen05_guardrail_trap_col_being_dealloced_not_returned_by_alloc)
        /*002c*/ 	.word	0x00000000


	//----- nvinfo : EIATTR_FRAME_SIZE
	.align		4
.L_10:
        /*0030*/ 	.byte	0x04, 0x11
        /*0032*/ 	.short	(.L_12 - .L_11)
	.align		4
.L_11:
        /*0034*/ 	.word	index@(gluon_tcgen05)
        /*0038*/ 	.word	0x00000000


	//----- nvinfo : EIATTR_MIN_STACK_SIZE
	.align		4
.L_12:
        /*003c*/ 	.byte	0x04, 0x12
        /*003e*/ 	.short	(.L_14 - .L_13)
	.align		4
.L_13:
        /*0040*/ 	.word	index@(gluon_tcgen05)
        /*0044*/ 	.word	0x00000000
.L_14:


//--------------------- .nv.info.gluon_tcgen05    --------------------------
	.section	.nv.info.gluon_tcgen05,"",@"SHT_CUDA_INFO"
	.sectionflags	@""
	.align	4


	//----- nvinfo : EIATTR_CUDA_API_VERSION
	.align		4
        /*0000*/ 	.byte	0x04, 0x37
        /*0002*/ 	.short	(.L_16 - .L_15)
.L_15:
        /*0004*/ 	.word	0x00000081


	//----- nvinfo : EIATTR_KPARAM_INFO
	.align		4
.L_16:
        /*0008*/ 	.byte	0x04, 0x17
        /*000a*/ 	.short	(.L_18 - .L_17)
.L_17:
        /*000c*/ 	.word	0x00000000
        /*0010*/ 	.short	0x000a
        /*0012*/ 	.short	0x0048
        /*0014*/ 	.byte	0x00, 0xf4, 0x21, 0x00


	//----- nvinfo : EIATTR_KPARAM_INFO
	.align		4
.L_18:
        /*0018*/ 	.byte	0x04, 0x17
        /*001a*/ 	.short	(.L_20 - .L_19)
.L_19:
        /*001c*/ 	.word	0x00000000
        /*0020*/ 	.short	0x0009
        /*0022*/ 	.short	0x0040
        /*0024*/ 	.byte	0x00, 0xf4, 0x21, 0x00


	//----- nvinfo : EIATTR_KPARAM_INFO
	.align		4
.L_20:
        /*0028*/ 	.byte	0x04, 0x17
        /*002a*/ 	.short	(.L_22 - .L_21)
.L_21:
        /*002c*/ 	.word	0x00000000
        /*0030*/ 	.short	0x0008
        /*0032*/ 	.short	0x0038
        /*0034*/ 	.byte	0x00, 0xf0, 0x21, 0x00


	//----- nvinfo : EIATTR_KPARAM_INFO
	.align		4
.L_22:
        /*0038*/ 	.byte	0x04, 0x17
        /*003a*/ 	.short	(.L_24 - .L_23)
.L_23:
        /*003c*/ 	.word	0x00000000
        /*0040*/ 	.short	0x0007
        /*0042*/ 	.short	0x0030
        /*0044*/ 	.byte	0x00, 0xf0, 0x21, 0x00


	//----- nvinfo : EIATTR_KPARAM_INFO
	.align		4
.L_24:
        /*0048*/ 	.byte	0x04, 0x17
        /*004a*/ 	.short	(.L_26 - .L_25)
.L_25:
        /*004c*/ 	.word	0x00000000
        /*0050*/ 	.short	0x0006
        /*0052*/ 	.short	0x0028
        /*0054*/ 	.byte	0x00, 0xf0, 0x21, 0x00


	//----- nvinfo : EIATTR_KPARAM_INFO
	.align		4
.L_26:
        /*0058*/ 	.byte	0x04, 0x17
        /*005a*/ 	.short	(.L_28 - .L_27)
.L_27:
        /*005c*/ 	.word	0x00000000
        /*0060*/ 	.short	0x0005
        /*0062*/ 	.short	0x0020
        /*0064*/ 	.byte	0x00, 0xf0, 0x11, 0x00


	//----- nvinfo : EIATTR_KPARAM_INFO
	.align		4
.L_28:
        /*0068*/ 	.byte	0x04, 0x17
        /*006a*/ 	.short	(.L_30 - .L_29)
.L_29:
        /*006c*/ 	.word	0x00000000
        /*0070*/ 	.short	0x0004
        /*0072*/ 	.short	0x001c
        /*0074*/ 	.byte	0x00, 0xf0, 0x11, 0x00


	//----- nvinfo : EIATTR_KPARAM_INFO
	.align		4
.L_30:
        /*0078*/ 	.byte	0x04, 0x17
        /*007a*/ 	.short	(.L_32 - .L_31)
.L_31:
        /*007c*/ 	.word	0x00000000
        /*0080*/ 	.short	0x0003
        /*0082*/ 	.short	0x0018
        /*0084*/ 	.byte	0x00, 0xf0, 0x11, 0x00


	//----- nvinfo : EIATTR_KPARAM_INFO
	.align		4
.L_32:
        /*0088*/ 	.byte	0x04, 0x17
        /*008a*/ 	.short	(.L_34 - .L_33)
.L_33:
        /*008c*/ 	.word	0x00000000
        /*0090*/ 	.short	0x0002
        /*0092*/ 	.short	0x0010
        /*0094*/ 	.byte	0x00, 0xf4, 0x21, 0x00


	//----- nvinfo : EIATTR_KPARAM_INFO
	.align		4
.L_34:
        /*0098*/ 	.byte	0x04, 0x17
        /*009a*/ 	.short	(.L_36 - .L_35)
.L_35:
        /*009c*/ 	.word	0x00000000
        /*00a0*/ 	.short	0x0001
        /*00a2*/ 	.short	0x0008
        /*00a4*/ 	.byte	0x00, 0xf4, 0x21, 0x00


	//----- nvinfo : EIATTR_KPARAM_INFO
	.align		4
.L_36:
        /*00a8*/ 	.byte	0x04, 0x17
        /*00aa*/ 	.short	(.L_38 - .L_37)
.L_37:
        /*00ac*/ 	.word	0x00000000
        /*00b0*/ 	.short	0x0000
        /*00b2*/ 	.short	0x0000
        /*00b4*/ 	.byte	0x00, 0xf4, 0x21, 0x00


	//----- nvinfo : EIATTR_AT_ENTRY_FRAGMENTS
	.align		4
.L_38:
        /*00b8*/ 	.byte	0x04, 0x4f
        /*00ba*/ 	.short	(.L_40 - .L_39)


	//   ....[0]....
.L_39:
        /*00bc*/ 	.word	0x00000004


	//----- nvinfo : EIATTR_RESERVED_SMEM_USED
	.align		4
.L_40:
        /*00c0*/ 	.byte	0x01, 0x41
	.zero		2


	//----- nvinfo : EIATTR_SPARSE_MMA_MASK
	.align		4
        /*00c4*/ 	.byte	0x03, 0x50
        /*00c6*/ 	.short	0x0000


	//----- nvinfo : EIATTR_TCGEN05_1CTA_USED
	.align		4
        /*00c8*/ 	.byte	0x01, 0x51
	.zero		2


	//----- nvinfo : EIATTR_MAXREG_COUNT
	.align		4
        /*00cc*/ 	.byte	0x03, 0x1b
        /*00ce*/ 	.short	0x00ff


	//----- nvinfo : EIATTR_NUM_BARRIERS
	.align		4
        /*00d0*/ 	.byte	0x02, 0x4c
        /*00d2*/ 	.byte	0x01
	.zero		1


	//----- nvinfo : EIATTR_INT_WARP_WIDE_INSTR_OFFSETS
	.align		4
        /*00d4*/ 	.byte	0x04, 0x31
        /*00d6*/ 	.short	(.L_42 - .L_41)


	//   ....[0]....
.L_41:
        /*00d8*/ 	.word	0x00001720


	//   ....[1]....
        /*00dc*/ 	.word	0x00001740


	//   ....[2]....
        /*00e0*/ 	.word	0x000017c0


	//   ....[3]....
        /*00e4*/ 	.word	0x00001ab0


	//   ....[4]....
        /*00e8*/ 	.word	0x00001ac0


	//   ....[5]....
        /*00ec*/ 	.word	0x00001ad0


	//   ....[6]....
        /*00f0*/ 	.word	0x00001ae0


	//   ....[7]....
        /*00f4*/ 	.word	0x00001e20


	//   ....[8]....
        /*00f8*/ 	.word	0x00001e30


	//   ....[9]....
        /*00fc*/ 	.word	0x00001fc0


	//   ....[10]....
        /*0100*/ 	.word	0x00002020


	//   ....[11]....
        /*0104*/ 	.word	0x00002030


	//   ....[12]....
        /*0108*/ 	.word	0x00002060


	//   ....[13]....
        /*010c*/ 	.word	0x00002360


	//   ....[14]....
        /*0110*/ 	.word	0x00002370


	//   ....[15]....
        /*0114*/ 	.word	0x000026a0


	//   ....[16]....
        /*0118*/ 	.word	0x000026b0


	//   ....[17]....
        /*011c*/ 	.word	0x00002ba0


	//   ....[18]....
        /*0120*/ 	.word	0x00002bf0


	//----- nvinfo : EIATTR_COOP_GROUP_MASK_REGIDS
	.align		4
.L_42:
        /*0124*/ 	.byte	0x04, 0x29
        /*0126*/ 	.short	(.L_44 - .L_43)


	//   ....[0]....
.L_43:
        /*0128*/ 	.word	0xffffffff


	//   ....[1]....
        /*012c*/ 	.word	0xffffffff


	//   ....[2]....
        /*0130*/ 	.word	0xffffffff


	//   ....[3]....
        /*0134*/ 	.word	0xffffffff


	//   ....[4]....
        /*0138*/ 	.word	0xffffffff


	//   ....[5]....
        /*013c*/ 	.word	0xffffffff


	//   ....[6]....
        /*0140*/ 	.word	0xffffffff


	//   ....[7]....
        /*0144*/ 	.word	0xffffffff


	//   ....[8]....
        /*0148*/ 	.word	0xffffffff


	//   ....[9]....
        /*014c*/ 	.word	0xffffffff


	//----- nvinfo : EIATTR_COOP_GROUP_INSTR_OFFSETS
	.align		4
.L_44:
        /*0150*/ 	.byte	0x04, 0x28
        /*0152*/ 	.short	(.L_46 - .L_45)


	//   ....[0]....
.L_45:
        /*0154*/ 	.word	0x00000050


	//   ....[1]....
        /*0158*/ 	.word	0x00000310


	//   ....[2]....
        /*015c*/ 	.word	0x00000500


	//   ....[3]....
        /*0160*/ 	.word	0x000009c0


	//   ....[4]....
        /*0164*/ 	.word	0x00000b00


	//   ....[5]....
        /*0168*/ 	.word	0x00000fb0


	//   ....[6]....
        /*016c*/ 	.word	0x000010f0


	//   ....[7]....
        /*0170*/ 	.word	0x000015e0


	//   ....[8]....
        /*0174*/ 	.word	0x00002a30


	//   ....[9]....
        /*0178*/ 	.word	0x00002ca0


	//----- nvinfo : EIATTR_VRC_CTA_INIT_COUNT
	.align		4
.L_46:
        /*017c*/ 	.byte	0x02, 0x4a
        /*017e*/ 	.byte	0x80
	.zero		1


	//----- nvinfo : EIATTR_MBARRIER_INSTR_OFFSETS
	.align		4
        /*0180*/ 	.byte	0x04, 0x39
        /*0182*/ 	.short	(.L_48 - .L_47)


	//   ....[0]....
.L_47:
        /*0184*/ 	.word	0x000017e0
        /*0188*/ 	.word	0x000000ff
        /*018c*/ 	.word	0x00018000
        /*0190*/ 	.short	0x0100
        /*0192*/ 	.byte	0x08
	.zero		1


	//   ....[1]....
        /*0194*/ 	.word	0x000017f0
        /*0198*/ 	.word	0x000000ff
        /*019c*/ 	.word	0x00018020
        /*01a0*/ 	.short	0x0100
        /*01a2*/ 	.byte	0x08
	.zero		1


	//   ....[2]....
        /*01a4*/ 	.word	0x000018a0
        /*01a8*/ 	.word	0x000000ff
        /*01ac*/ 	.word	0x00018008
        /*01b0*/ 	.short	0x0100
        /*01b2*/ 	.byte	0x08
	.zero		1


	//   ....[3]....
        /*01b4*/ 	.word	0x000018b0
        /*01b8*/ 	.word	0x000000ff
        /*01bc*/ 	.word	0x00018028
        /*01c0*/ 	.short	0x0100
        /*01c2*/ 	.byte	0x08
	.zero		1


	//   ....[4]....
        /*01c4*/ 	.word	0x000019c0
        /*01c8*/ 	.word	0x000000ff
        /*01cc*/ 	.word	0x00018010
        /*01d0*/ 	.short	0x0100
        /*01d2*/ 	.byte	0x08
	.zero		1


	//   ....[5]....
        /*01d4*/ 	.word	0x000019d0
        /*01d8*/ 	.word	0x000000ff
        /*01dc*/ 	.word	0x00018030
        /*01e0*/ 	.short	0x0100
        /*01e2*/ 	.byte	0x08
	.zero		1


	//   ....[6]....
        /*01e4*/ 	.word	0x00001bd0
        /*01e8*/ 	.word	0x000000ff
        /*01ec*/ 	.word	0x00018000
        /*01f0*/ 	.short	0x010a
        /*01f2*/ 	.byte	0x08
	.zero		1


	//   ....[7]....
        /*01f4*/ 	.word	0x00001e80
        /*01f8*/ 	.word	0x000000ff
        /*01fc*/ 	.word	0x00018020
        /*0200*/ 	.short	0x010a
        /*0202*/ 	.byte	0x08
	.zero		1


	//   ....[8]....
        /*0204*/ 	.word	0x000020d0
        /*0208*/ 	.word	0x000000ff
        /*020c*/ 	.word	0x00018000
        /*0210*/ 	.short	0x010a
        /*0212*/ 	.byte	0x19
	.zero		1


	//   ....[9]....
        /*0214*/ 	.word	0x000023b0
        /*0218*/ 	.word	0x000000ff
        /*021c*/ 	.word	0x00018020
        /*0220*/ 	.short	0x010a
        /*0222*/ 	.byte	0x19
	.zero		1


	//   ....[10]....
        /*0224*/ 	.word	0x00002480
        /*0228*/ 	.word	0x000000ff
        /*022c*/ 	.word	0x00018000
        /*0230*/ 	.short	0x0108
        /*0232*/ 	.byte	0x08
	.zero		1


	//   ....[11]....
        /*0234*/ 	.word	0x00002490
        /*0238*/ 	.word	0x000000ff
        /*023c*/ 	.word	0x00018020
        /*0240*/ 	.short	0x0108
        /*0242*/ 	.byte	0x08
	.zero		1


	//   ....[12]....
        /*0244*/ 	.word	0x000024e0
        /*0248*/ 	.word	0x000000ff
        /*024c*/ 	.word	0x00018008
        /*0250*/ 	.short	0x0108
        /*0252*/ 	.byte	0x08
	.zero		1


	//   ....[13]....
        /*0254*/ 	.word	0x000024f0
        /*0258*/ 	.word	0x000000ff
        /*025c*/ 	.word	0x00018028
        /*0260*/ 	.short	0x0108
        /*0262*/ 	.byte	0x08
	.zero		1


	//   ....[14]....
        /*0264*/ 	.word	0x00002540
        /*0268*/ 	.word	0x000000ff
        /*026c*/ 	.word	0x00018010
        /*0270*/ 	.short	0x0108
        /*0272*/ 	.byte	0x08
	.zero		1


	//   ....[15]....
        /*0274*/ 	.word	0x00002550
        /*0278*/ 	.word	0x000000ff
        /*027c*/ 	.word	0x00018030
        /*0280*/ 	.short	0x0108
        /*0282*/ 	.byte	0x08
	.zero		1


	//   ....[16]....
        /*0284*/ 	.word	0x00002cc0
        /*0288*/ 	.word	0x000000ff
        /*028c*/ 	.word	0x00018000
        /*0290*/ 	.short	0x010a
        /*0292*/ 	.byte	0x08
	.zero		1


	//   ....[17]....
        /*0294*/ 	.word	0x00002cf0
        /*0298*/ 	.word	0x000000ff
        /*029c*/ 	.word	0x00018020
        /*02a0*/ 	.short	0x010a
        /*02a2*/ 	.byte	0x08
	.zero		1


	//   ....[18]....
        /*02a4*/ 	.word	0x00002d20
        /*02a8*/ 	.word	0x000000ff
        /*02ac*/ 	.word	0x00018000
        /*02b0*/ 	.short	0x010a
        /*02b2*/ 	.byte	0x19
	.zero		1


	//   ....[19]....
        /*02b4*/ 	.word	0x00002d50
        /*02b8*/ 	.word	0x000000ff
        /*02bc*/ 	.word	0x00018020
        /*02c0*/ 	.short	0x010a
        /*02c2*/ 	.byte	0x19
	.zero		1


	//----- nvinfo : EIATTR_NUM_MBARRIERS
	.align		4
.L_48:
        /*02c4*/ 	.byte	0x03, 0x38
        /*02c6*/ 	.short	0x0006


	//----- nvinfo : EIATTR_EXIT_INSTR_OFFSETS
	.align		4
        /*02c8*/ 	.byte	0x04, 0x1c
        /*02ca*/ 	.short	(.L_50 - .L_49)


	//   ....[0]....
.L_49:
        /*02cc*/ 	.word	0x00002cb0


	//----- nvinfo : EIATTR_REQNTID
	.align		4
.L_50:
        /*02d0*/ 	.byte	0x04, 0x10
        /*02d2*/ 	.short	(.L_52 - .L_51)
.L_51:
        /*02d4*/ 	.word	0x00000100
        /*02d8*/ 	.word	0x00000001
        /*02dc*/ 	.word	0x00000001


	//----- nvinfo : EIATTR_CRS_STACK_SIZE
	.align		4
.L_52:
        /*02e0*/ 	.byte	0x04, 0x1e
        /*02e2*/ 	.short	(.L_54 - .L_53)
.L_53:
        /*02e4*/ 	.word	0x00000000


	//----- nvinfo : EIATTR_CBANK_PARAM_SIZE
	.align		4
.L_54:
        /*02e8*/ 	.byte	0x03, 0x19
        /*02ea*/ 	.short	0x0050


	//----- nvinfo : EIATTR_PARAM_CBANK
	.align		4
        /*02ec*/ 	.byte	0x04, 0x0a
        /*02ee*/ 	.short	(.L_56 - .L_55)
	.align		4
.L_55:
        /*02f0*/ 	.word	index@(.nv.constant0.gluon_tcgen05)
        /*02f4*/ 	.short	0x0380
        /*02f6*/ 	.short	0x0050


	//----- nvinfo : EIATTR_SW_WAR
	.align		4
.L_56:
        /*02f8*/ 	.byte	0x04, 0x36
        /*02fa*/ 	.short	(.L_58 - .L_57)
.L_57:
        /*02fc*/ 	.word	0x00000008
.L_58:


//--------------------- .nv.compat                --------------------------
	.section	.nv.compat,"",@"SHT_CUDA_COMPAT_INFO"
	.align	4
        /*0000*/ 	.byte	0x02, 0x02, 0x02, 0x00, 0x02, 0x05, 0x05, 0x00, 0x02, 0x03, 0x03, 0x00, 0x02, 0x06, 0x01, 0x00


//--------------------- .nv.callgraph             --------------------------
	.section	.nv.callgraph,"",@"SHT_CUDA_CALLGRAPH"
	.align	4
	.sectionentsize	8
	.align		4
        /*0000*/ 	.word	0x00000000
	.align		4
        /*0004*/ 	.word	0xffffffff
	.align		4
        /*0008*/ 	.word	0x00000000
	.align		4
        /*000c*/ 	.word	0xfffffffe
	.align		4
        /*0010*/ 	.word	0x00000000
	.align		4
        /*0014*/ 	.word	0xfffffffd
	.align		4
        /*0018*/ 	.word	0x00000000
	.align		4
        /*001c*/ 	.word	0xfffffffc


//--------------------- .text.gluon_tcgen05       --------------------------
	.section	.text.gluon_tcgen05,"ax",@progbits
	.align	128
        .global         gluon_tcgen05
        .type           gluon_tcgen05,@function
        .size           gluon_tcgen05,(.L_x_81 - gluon_tcgen05)
        .other          gluon_tcgen05,@"STO_CUDA_ENTRY STV_DEFAULT"
gluon_tcgen05:
.text.gluon_tcgen05:
[----:B------:R-:W1:Y:S01]  /*0000*/  LDC R1, c[0x0][0x37c] ;  /* 0x0000df00ff017b82 */ /* 0x000e620000000800 */
[----:B------:R-:W2:Y:S02]  /*0010*/  S2R R0, SR_TID.X ;  /* 0x0000000000007919 */ /* 0x000ea40000002100 */
[----:B--2---:R-:W-:-:S13]  /*0020*/  ISETP.GE.U32.AND P2, PT, R0, 0x20, PT ;  /* 0x000000200000780c */ /* 0x004fda0003f46070 */
[----:B------:R-:W-:Y:S05]  /*0030*/  @P2 BRA `(.L_x_0) ;  /* 0x0000000000b82947 */ /* 0x000fea0003800000 */
[----:B------:R-:W2:Y:S01]  /*0040*/  S2UR UR6, SR_CgaCtaId ;  /* 0x00000000000679c3 */ /* 0x000ea20000008800 */
[----:B------:R-:W-:Y:S01]  /*0050*/  NOP ;  /* 0x0000000000007918 */ /* 0x000fe20000000000 */
[----:B------:R-:W-:Y:S02]  /*0060*/  UMOV UR4, 0x40 ;  /* 0x0000004000047882 */ /* 0x000fe40000000000 */
[----:B--2---:R-:W-:-:S09]  /*0070*/  ULEA UR4, UR6, UR4, 0x18 ;  /* 0x0000000406047291 */ /* 0x004fd2000f8ec0ff */
[----:B------:R-:W2:Y:S01]  /*0080*/  LDS.U8 R2, [UR4] ;  /* 0x00000004ff027984 */ /* 0x000ea20008000000 */
[----:B------:R-:W-:Y:S02]  /*0090*/  UMOV UR4, 0x400 ;  /* 0x0000040000047882 */ /* 0x000fe40000000000 */
[----:B------:R-:W-:Y:S01]  /*00a0*/  ULEA UR4, UR6, UR4, 0x18 ;  /* 0x0000000406047291 */ /* 0x000fe2000f8ec0ff */
[----:B--2---:R-:W-:-:S13]  /*00b0*/  ISETP.NE.AND P0, PT, R2, RZ, PT ;  /* 0x000000ff0200720c */ /* 0x004fda0003f05270 */
[----:B------:R-:W-:Y:S05]  /*00c0*/  @P0 BRA `(.L_x_1) ;  /* 0x00000000007c0947 */ /* 0x000fea0003800000 */
[----:B------:R-:W-:-:S13]  /*00d0*/  ELECT P0, URZ, PT ;  /* 0x0000000000ff782f */ /* 0x000fda0003800000 */
[----:B------:R-:W-:Y:S05]  /*00e0*/  @!P0 BRA `(.L_x_2) ;  /* 0x0000000000848947 */ /* 0x000fea0003800000 */
[----:B------:R-:W-:Y:S01]  /*00f0*/  UMOV UR5, 0x4 ;  /* 0x0000000400057882 */ /* 0x000fe20000000000 */
[----:B------:R-:W-:Y:S02]  /*0100*/  IMAD.MOV.U32 R5, RZ, RZ, 0x1 ;  /* 0x00000001ff057424 */ /* 0x000fe400078e00ff */
[----:B------:R-:W-:Y:S02]  /*0110*/  IMAD.MOV.U32 R3, RZ, RZ, 0xf ;  /* 0x0000000fff037424 */ /* 0x000fe400078e00ff */
[----:B------:R-:W-:Y:S04]  /*0120*/  DEPBAR.LE SB2, 0x36 ;  /* 0x0000ad800000791a */ /* 0x000fe80000000000 */
[----:B------:R-:W2:Y:S02]  /*0130*/  UTCATOMSWS.FIND_AND_SET.ALIGN UP0, UR5, UR5 ;  /* 0x00000005000575e3 */ /* 0x000ea40008000800 */
[----:B--2---:R-:W-:-:S04]  /*0140*/  PLOP3.LUT P0, PT, PT, PT, UP0, 0x80, 0x8 ;  /* 0x000000000008781c */ /* 0x004fc80003f0f008 */
[----:B------:R-:W-:-:S04]  /*0150*/  SEL R2, RZ, 0xffffffff, !P0 ;  /* 0xffffffffff027807 */ /* 0x000fc80004000000 */
[----:B------:R-:W-:Y:S01]  /*0160*/  ISETP.NE.AND P0, PT, R2, RZ, PT ;  /* 0x000000ff0200720c */ /* 0x000fe20003f05270 */
[----:B------:R-:W-:-:S12]  /*0170*/  IMAD.U32 R2, RZ, RZ, UR5 ;  /* 0x00000005ff027e24 */ /* 0x000fd8000f8e00ff */
[----:B------:R-:W-:Y:S05]  /*0180*/  @P0 BRA `(.L_x_3) ;  /* 0x0000000000240947 */ /* 0x000fea0003800000 */
.L_x_4:
[----:B------:R-:W-:Y:S05]  /*0190*/  NANOSLEEP 0x64 ;  /* 0x000000640000795d */ /* 0x000fea0003800000 */
[----:B------:R-:W-:-:S05]  /*01a0*/  UMOV UR5, 0x4 ;  /* 0x0000000400057882 */ /* 0x000fca0000000000 */
[----:B------:R-:W-:Y:S04]  /*01b0*/  DEPBAR.LE SB2, 0x36 ;  /* 0x0000ad800000791a */ /* 0x000fe80000000000 */
[----:B------:R-:W2:Y:S02]  /*01c0*/  UTCATOMSWS.FIND_AND_SET.ALIGN UP0, UR5, UR5 ;  /* 0x00000005000575e3 */ /* 0x000ea40008000800 */
[----:B--2---:R-:W-:-:S04]  /*01d0*/  PLOP3.LUT P0, PT, PT, PT, UP0, 0x80, 0x8 ;  /* 0x000000000008781c */ /* 0x004fc80003f0f008 */
[----:B------:R-:W-:-:S04]  /*01e0*/  SEL R2, RZ, 0xffffffff, !P0 ;  /* 0xffffffffff027807 */ /* 0x000fc80004000000 */
[----:B------:R-:W-:Y:S01]  /*01f0*/  ISETP.NE.AND P0, PT, R2, RZ, PT ;  /* 0x000000ff0200720c */ /* 0x000fe20003f05270 */
[----:B------:R-:W-:-:S12]  /*0200*/  IMAD.U32 R2, RZ, RZ, UR5 ;  /* 0x00000005ff027e24 */ /* 0x000fd8000f8e00ff */
[----:B------:R-:W-:Y:S05]  /*0210*/  @!P0 BRA `(.L_x_4) ;  /* 0xfffffffc00dc8947 */ /* 0x000fea000383ffff */
.L_x_3:
[C---:B------:R-:W-:Y:S01]  /*0220*/  VIADD R4, R2.reuse, 0x10 ;  /* 0x0000001002047836 */ /* 0x040fe20000000000 */
[----:B------:R-:W-:Y:S01]  /*0230*/  UMOV UR5, 0x50 ;  /* 0x0000005000057882 */ /* 0x000fe20000000000 */
[----:B------:R-:W-:Y:S01]  /*0240*/  SHF.L.U32 R3, R3, R2, RZ ;  /* 0x0000000203037219 */ /* 0x000fe200000006ff */
[----:B------:R-:W-:Y:S01]  /*0250*/  ULEA UR5, UR6, UR5, 0x18 ;  /* 0x0000000506057291 */ /* 0x000fe2000f8ec0ff */
[----:B------:R-:W-:Y:S01]  /*0260*/  IMAD.SHL.U32 R2, R2, 0x20, RZ ;  /* 0x0000002002027824 */ /* 0x000fe200078e00ff */
[----:B------:R-:W-:-:S04]  /*0270*/  SHF.L.U32 R4, R5, R4, RZ ;  /* 0x0000000405047219 */ /* 0x000fc800000006ff */
[----:B------:R-:W-:-:S05]  /*0280*/  LOP3.LUT R3, R4, R3, RZ, 0xfc, !PT ;  /* 0x0000000304037212 */ /* 0x000fca00078efcff */
[----:B------:R2:W-:Y:S04]  /*0290*/  ATOMS.OR RZ, [UR5], R3 ;  /* 0x00000003ffff798c */ /* 0x0005e8000b000005 */
[----:B------:R2:W-:Y:S01]  /*02a0*/  STS [UR4], R2 ;  /* 0x00000002ff007988 */ /* 0x0005e20008000804 */
[----:B------:R-:W-:Y:S05]  /*02b0*/  BRA `(.L_x_2) ;  /* 0x0000000000107947 */ /* 0x000fea0003800000 */
.L_x_1:
[----:B------:R-:W-:Y:S01]  /*02c0*/  IMAD.MOV.U32 R3, RZ, RZ, -0x1 ;  /* 0xffffffffff037424 */ /* 0x000fe200078e00ff */
[----:B------:R-:W-:-:S04]  /*02d0*/  MOV R2, 0x300 ;  /* 0x0000030000027802 */ /* 0x000fc80000000f00 */
[----:B------:R2:W-:Y:S03]  /*02e0*/  STS [UR4], R3 ;  /* 0x00000003ff007988 */ /* 0x0005e60008000804 */
[----:B-12---:R-:W-:Y:S05]  /*02f0*/  CALL.REL.NOINC `($__internal_1_$__cuda_sm10x_tcgen05_guardrail_trap_phase_invalid_during_alloc) ;  /* 0x0000002800ac7944 */ /* 0x006fea0003c00000 */
.L_x_2:
[----:B------:R-:W-:Y:S05]  /*0300*/  WARPSYNC.ALL ;  /* 0x0000000000007948 */ /* 0x000fea0003800000 */
[----:B------:R-:W-:Y:S01]  /*0310*/  NOP ;  /* 0x0000000000007918 */ /* 0x000fe20000000000 */
.L_x_0:
[----:B------:R-:W3:Y:S08]  /*0320*/  S2UR UR4, SR_CgaCtaId ;  /* 0x00000000000479c3 */ /* 0x000ef00000008800 */
[----:B------:R-:W-:Y:S01]  /*0330*/  BAR.SYNC.DEFER_BLOCKING 0x0 ;  /* 0x0000000000007b1d */ /* 0x000fe20000010000 */
[----:B------:R-:W-:-:S05]  /*0340*/  LOP3.LUT R68, R0, 0xff, RZ, 0xc0, !PT ;  /* 0x000000ff00447812 */ /* 0x000fca00078ec0ff */
[----:B------:R-:W-:Y:S02]  /*0350*/  UMOV UR8, 0x400 ;  /* 0x0000040000087882 */ /* 0x000fe40000000000 */
[----:B------:R-:W4:Y:S08]  /*0360*/  LDC R4, c[0x0][0x398] ;  /* 0x0000e600ff047b82 */ /* 0x000f300000000800 */
[----:B------:R-:W5:Y:S01]  /*0370*/  LDC R10, c[0x0][0x3a0] ;  /* 0x0000e800ff0a7b82 */ /* 0x000f620000000800 */
[----:B---3--:R-:W-:-:S07]  /*0380*/  ULEA UR8, UR4, UR8, 0x18 ;  /* 0x0000000804087291 */ /* 0x008fce000f8ec0ff */
[----:B------:R-:W3:Y:S02]  /*0390*/  S2UR UR19, SR_CTAID.Y ;  /* 0x00000000001379c3 */ /* 0x000ee40000002600 */
[----:B--2---:R-:W2:Y:S06]  /*03a0*/  LDS R3, [UR8] ;  /* 0x00000008ff037984 */ /* 0x004eac0008000800 */
[----:B------:R-:W-:Y:S06]  /*03b0*/  BAR.SYNC.DEFER_BLOCKING 0x0 ;  /* 0x0000000000007b1d */ /* 0x000fec0000010000 */
[----:B------:R-:W-:Y:S05]  /*03c0*/  @P2 BRA `(.L_x_5) ;  /* 0x0000000000182947 */ /* 0x000fea0003800000 */
[----:B------:R-:W-:Y:S01]  /*03d0*/  ELECT P0, URZ, PT ;  /* 0x0000000000ff782f */ /* 0x000fe20003800000 */
[----:B------:R-:W-:Y:S01]  /*03e0*/  IMAD.MOV.U32 R2, RZ, RZ, 0x1 ;  /* 0x00000001ff027424 */ /* 0x000fe200078e00ff */
[----:B------:R-:W-:Y:S01]  /*03f0*/  UMOV UR5, 0x40 ;  /* 0x0000004000057882 */ /* 0x000fe20000000000 */
[----:B------:R-:W-:Y:S01]  /*0400*/  UVIRTCOUNT.DEALLOC.SMPOOL 0x80 ;  /* 0x000000800000784c */ /* 0x000fe20000000000 */
[----:B------:R-:W-:-:S09]  /*0410*/  ULEA UR5, UR4, UR5, 0x18 ;  /* 0x0000000504057291 */ /* 0x000fd2000f8ec0ff */
[----:B------:R5:W-:Y:S03]  /*0420*/  @P0 STS.U8 [UR5], R2 ;  /* 0x00000002ff000988 */ /* 0x000be60008000005 */
.L_x_5:
[----:B------:R-:W5:Y:S01]  /*0430*/  S2UR UR4, SR_CTAID.Z ;  /* 0x00000000000479c3 */ /* 0x000f620000002700 */
[----:B------:R-:W4:Y:S01]  /*0440*/  LDCU UR5, c[0x0][0x370] ;  /* 0x00006e00ff0577ac */ /* 0x000f220008000800 */
[----:B------:R-:W-:Y:S01]  /*0450*/  ISETP.GE.U32.AND P0, PT, R68, 0x20, PT ;  /* 0x000000204400780c */ /* 0x000fe20003f06070 */
[----:B----4-:R-:W-:Y:S01]  /*0460*/  VIADD R4, R4, 0xffffffff ;  /* 0xffffffff04047836 */ /* 0x010fe20000000000 */
[C---:B------:R-:W-:Y:S01]  /*0470*/  ISETP.NE.U32.AND P3, PT, R68.reuse, RZ, PT ;  /* 0x000000ff4400720c */ /* 0x040fe20003f65070 */
[----:B------:R-:W5:Y:S01]  /*0480*/  LDCU UR6, c[0x0][0x374] ;  /* 0x00006e80ff0677ac */ /* 0x000f620008000800 */
[----:B------:R-:W-:Y:S01]  /*0490*/  LEA R11, R68, UR8, 0x2 ;  /* 0x00000008440b7c11 */ /* 0x000fe2000f8e10ff */
[----:B-----5:R-:W-:Y:S01]  /*04a0*/  VIADD R12, R10, 0xffffffff ;  /* 0xffffffff0a0c7836 */ /* 0x020fe20000000000 */
[----:B------:R-:W4:Y:S01]  /*04b0*/  S2UR UR7, SR_CTAID.X ;  /* 0x00000000000779c3 */ /* 0x000f220000002500 */
[----:B------:R-:W5:Y:S01]  /*04c0*/  LDCU.64 UR16, c[0x0][0x3c0] ;  /* 0x00007800ff1077ac */ /* 0x000f620008000a00 */
[----:B--2---:R-:W-:Y:S01]  /*04d0*/  R2UR UR24, R3 ;  /* 0x00000000031872ca */ /* 0x004fe200000e0000 */
[----:B------:R-:W-:Y:S04]  /*04e0*/  BSSY.RECONVERGENT B0, `(.L_x_6) ;  /* 0x0000011000007945 */ /* 0x000fe80003800200 */
[----:B------:R2:W-:Y:S01]  /*04f0*/  @!P0 STS [R11], RZ ;  /* 0x000000ff0b008388 */ /* 0x0005e20000000800 */
[----:B------:R-:W-:-:S03]  /*0500*/  NOP ;  /* 0x0000000000007918 */ /* 0x000fc60000000000 */
[----:B------:R2:W-:Y:S01]  /*0510*/  @!P3 STS [UR8+0x24], R4 ;  /* 0x00002404ff00b988 */ /* 0x0005e20008000808 */
[----:B---3--:R-:W-:-:S03]  /*0520*/  UIMAD UR4, UR4, UR6, UR19 ;  /* 0x00000006040472a4 */ /* 0x008fc6000f8e0213 */
[----:B------:R2:W-:Y:S01]  /*0530*/  @!P3 STS [UR8+0x20], R12 ;  /* 0x0000200cff00b988 */ /* 0x0005e20008000808 */
[----:B----4-:R-:W-:-:S04]  /*0540*/  UIMAD UR4, UR4, UR5, UR7 ;  /* 0x00000005040472a4 */ /* 0x010fc8000f8e0207 */
[----:B------:R-:W-:-:S04]  /*0550*/  UIMAD UR4, UR4, 0x180, URZ ;  /* 0x00000180040478a4 */ /* 0x000fc8000f8e02ff */
[----:B-----5:R-:W-:-:S04]  /*0560*/  UIADD3 UR20, UP0, UPT, UR4, UR16, URZ ;  /* 0x0000001004147290 */ /* 0x020fc8000ff1e0ff */
[----:B------:R-:W-:Y:S01]  /*0570*/  ULEA.HI.X.SX32 UR21, UR4, UR17, 0x1, UP0 ;  /* 0x0000001104157291 */ /* 0x000fe200080f0eff */
[----:B--2---:R-:W-:Y:S11]  /*0580*/  @P3 BRA `(.L_x_7) ;  /* 0x0000000000183947 */ /* 0x004ff60003800000 */
[----:B------:R-:W2:Y:S01]  /*0590*/  LDS R2, [UR8+0x8] ;  /* 0x00000808ff027984 */ /* 0x000ea20008000800 */
[----:B------:R-:W3:Y:S01]  /*05a0*/  LDC.64 R6, c[0x0][0x380] ;  /* 0x0000e000ff067b82 */ /* 0x000ee20000000a00 */
[----:B------:R-:W-:Y:S02]  /*05b0*/  IMAD.MOV.U32 R3, RZ, RZ, 0x70 ;  /* 0x00000070ff037424 */ /* 0x000fe400078e00ff */
[----:B---3--:R3:W-:Y:S03]  /*05c0*/  STS.64 [UR8], R6 ;  /* 0x00000006ff007988 */ /* 0x0087e60008000a08 */
[----:B--2---:R-:W-:-:S05]  /*05d0*/  LOP3.LUT R2, R2, 0x10, R3, 0xd8, !PT ;  /* 0x0000001002027812 */ /* 0x004fca00078ed803 */
[----:B------:R3:W-:Y:S02]  /*05e0*/  STS [UR8+0x8], R2 ;  /* 0x00000802ff007988 */ /* 0x0007e40008000808 */
.L_x_7:
[----:B------:R-:W-:Y:S05]  /*05f0*/  BSYNC.RECONVERGENT B0 ;  /* 0x0000000000007941 */ /* 0x000fea0003800200 */
.L_x_6:
[----:B------:R-:W-:Y:S04]  /*0600*/  BSSY.RECONVERGENT B0, `(.L_x_8) ;  /* 0x000000a000007945 */ /* 0x000fe80003800200 */
[----:B------:R-:W-:Y:S05]  /*0610*/  @P3 BRA `(.L_x_9) ;  /* 0x0000000000203947 */ /* 0x000fea0003800000 */
[----:B---3--:R-:W2:Y:S01]  /*0620*/  LDS R2, [UR8+0x34] ;  /* 0x00003408ff027984 */ /* 0x008ea20008000800 */
[----:B------:R-:W-:Y:S02]  /*0630*/  IMAD.MOV.U32 R3, RZ, RZ, 0x3f000000 ;  /* 0x3f000000ff037424 */ /* 0x000fe400078e00ff */
[----:B------:R-:W-:Y:S01]  /*0640*/  @!P3 IMAD.MOV.U32 R5, RZ, RZ, 0x7f ;  /* 0x0000007fff05b424 */ /* 0x000fe200078e00ff */
[----:B------:R-:W3:Y:S02]  /*0650*/  @!P3 LDS R6, [UR8+0x38] ;  /* 0x00003808ff06b984 */ /* 0x000ee40008000800 */
[----:B--2---:R-:W-:Y:S02]  /*0660*/  LOP3.LUT R2, R2, 0xff000000, R3, 0xb8, !PT ;  /* 0xff00000002027812 */ /* 0x004fe400078eb803 */
[----:B---3--:R-:W-:-:S03]  /*0670*/  @!P3 LOP3.LUT R3, R6, 0xff, R5, 0xb8, !PT ;  /* 0x000000ff0603b812 */ /* 0x008fc600078eb805 */
[----:B------:R2:W-:Y:S04]  /*0680*/  STS [UR8+0x34], R2 ;  /* 0x00003402ff007988 */ /* 0x0005e80008000808 */
[----:B------:R2:W-:Y:S02]  /*0690*/  @!P3 STS [UR8+0x38], R3 ;  /* 0x00003803ff00b988 */ /* 0x0005e40008000808 */
.L_x_9:
[----:B------:R-:W-:Y:S05]  /*06a0*/  BSYNC.RECONVERGENT B0 ;  /* 0x0000000000007941 */ /* 0x000fea0003800200 */
.L_x_8:
[----:B------:R-:W-:Y:S04]  /*06b0*/  BSSY.RECONVERGENT B0, `(.L_x_10) ;  /* 0x000000e000007945 */ /* 0x000fe80003800200 */
[----:B------:R-:W-:Y:S05]  /*06c0*/  @P3 BRA `(.L_x_11) ;  /* 0x0000000000303947 */ /* 0x000fea0003800000 */
[----:B--2---:R-:W2:Y:S01]  /*06d0*/  LDS R3, [UR8+0x34] ;  /* 0x00003408ff037984 */ /* 0x004ea20008000800 */
[----:B------:R-:W4:Y:S03]  /*06e0*/  LDC.64 R8, c[0x0][0x3a8] ;  /* 0x0000ea00ff087b82 */ /* 0x000f260000000a00 */
[----:B---3--:R-:W3:Y:S01]  /*06f0*/  LDS R2, [UR8+0x1c] ;  /* 0x00001c08ff027984 */ /* 0x008ee20008000800 */
[C---:B----4-:R-:W-:Y:S01]  /*0700*/  SHF.L.U64.HI R6, R8.reuse, 0x1, R9 ;  /* 0x0000000108067819 */ /* 0x050fe20000010209 */
[----:B------:R-:W-:-:S03]  /*0710*/  IMAD.SHL.U32 R5, R8, 0x2, RZ ;  /* 0x0000000208057824 */ /* 0x000fc600078e00ff */
[--C-:B------:R-:W-:Y:S02]  /*0720*/  SHF.R.U32.HI R7, RZ, 0x4, R6.reuse ;  /* 0x00000004ff077819 */ /* 0x100fe40000011606 */
[----:B------:R-:W-:-:S05]  /*0730*/  SHF.R.U64 R5, R5, 0x4, R6 ;  /* 0x0000000405057819 */ /* 0x000fca0000001206 */
[----:B------:R4:W-:Y:S01]  /*0740*/  STS [UR8+0xc], R5 ;  /* 0x00000c05ff007988 */ /* 0x0009e20008000808 */
[----:B--2---:R-:W-:Y:S02]  /*0750*/  LOP3.LUT R3, R3, 0x7, RZ, 0xb8, !PT ;  /* 0x0000000703037812 */ /* 0x004fe400078eb8ff */
[----:B---3--:R-:W-:-:S03]  /*0760*/  LOP3.LUT R2, R2, 0xf, R7, 0xb8, !PT ;  /* 0x0000000f02027812 */ /* 0x008fc600078eb807 */
[----:B------:R4:W-:Y:S04]  /*0770*/  STS [UR8+0x34], R3 ;  /* 0x00003403ff007988 */ /* 0x0009e80008000808 */
[----:B------:R4:W-:Y:S02]  /*0780*/  STS [UR8+0x1c], R2 ;  /* 0x00001c02ff007988 */ /* 0x0009e40008000808 */
.L_x_11:
[----:B------:R-:W-:Y:S05]  /*0790*/  BSYNC.RECONVERGENT B0 ;  /* 0x0000000000007941 */ /* 0x000fea0003800200 */
.L_x_10:
[----:B------:R-:W-:Y:S04]  /*07a0*/  BSSY.RECONVERGENT B1, `(.L_x_12) ;  /* 0x000001a000017945 */ /* 0x000fe80003800200 */
[----:B------:R-:W-:Y:S04]  /*07b0*/  BSSY.RELIABLE B0, `(.L_x_13) ;  /* 0x0000015000007945 */ /* 0x000fe80003800100 */
[----:B------:R-:W-:Y:S05]  /*07c0*/  @P3 BRA `(.L_x_14) ;  /* 0x0000000000203947 */ /* 0x000fea0003800000 */
[----:B--234-:R-:W2:Y:S02]  /*07d0*/  LDS R2, [UR8+0x34] ;  /* 0x00003408ff027984 */ /* 0x01cea40008000800 */
[----:B--2---:R-:W-:-:S05]  /*07e0*/  LOP3.LUT R2, R2, 0x38, RZ, 0xb8, !PT ;  /* 0x0000003802027812 */ /* 0x004fca00078eb8ff */
[----:B------:R2:W-:Y:S01]  /*07f0*/  STS [UR8+0x34], R2 ;  /* 0x00003402ff007988 */ /* 0x0005e20008000808 */
[----:B------:R-:W-:Y:S05]  /*0800*/  @P3 BRA `(.L_x_15) ;  /* 0x0000000000203947 */ /* 0x000fea0003800000 */
[----:B--2---:R-:W2:Y:S01]  /*0810*/  LDS R2, [UR8+0x8] ;  /* 0x00000808ff027984 */ /* 0x004ea20008000800 */
[----:B------:R-:W-:-:S05]  /*0820*/  IMAD.MOV.U32 R3, RZ, RZ, 0x780 ;  /* 0x00000780ff037424 */ /* 0x000fca00078e00ff */
[----:B--2---:R-:W-:-:S05]  /*0830*/  LOP3.LUT R2, R2, 0x300, R3, 0xd8, !PT ;  /* 0x0000030002027812 */ /* 0x004fca00078ed803 */
[----:B------:R5:W-:Y:S02]  /*0840*/  STS [UR8+0x8], R2 ;  /* 0x00000802ff007988 */ /* 0x000be40008000808 */
.L_x_14:
[----:B------:R-:W-:Y:S05]  /*0850*/  @P3 BRA `(.L_x_16) ;  /* 0x0000000000283947 */ /* 0x000fea0003800000 */
[----:B--2345:R-:W2:Y:S02]  /*0860*/  LDS R2, [UR8+0x8] ;  /* 0x00000808ff027984 */ /* 0x03cea40008000800 */
[----:B--2---:R-:W-:-:S05]  /*0870*/  LOP3.LUT R2, R2, 0x1800, RZ, 0xb8, !PT ;  /* 0x0000180002027812 */ /* 0x004fca00078eb8ff */
[----:B------:R3:W-:Y:S02]  /*0880*/  STS [UR8+0x8], R2 ;  /* 0x00000802ff007988 */ /* 0x0007e40008000808 */
.L_x_15:
[----:B------:R-:W-:Y:S05]  /*0890*/  @P3 BREAK.RELIABLE B0 ;  /* 0x0000000000003942 */ /* 0x000fea0003800100 */
[----:B------:R-:W-:Y:S05]  /*08a0*/  @P3 BRA `(.L_x_17) ;  /* 0x0000000000243947 */ /* 0x000fea0003800000 */
[----:B------:R-:W4:Y:S01]  /*08b0*/  LDS R3, [UR8+0x8] ;  /* 0x00000808ff037984 */ /* 0x000f220008000800 */
[----:B--23--:R-:W-:-:S05]  /*08c0*/  IMAD.MOV.U32 R2, RZ, RZ, 0x6000 ;  /* 0x00006000ff027424 */ /* 0x00cfca00078e00ff */
[----:B----4-:R-:W-:-:S04]  /*08d0*/  LOP3.LUT R2, R3, 0x6000, R2, 0xd8, !PT ;  /* 0x0000600003027812 */ /* 0x010fc800078ed802 */
[----:B------:R-:W-:-:S05]  /*08e0*/  LOP3.LUT R2, R2, 0x400000, RZ, 0xb8, !PT ;  /* 0x0040000002027812 */ /* 0x000fca00078eb8ff */
[----:B------:R2:W-:Y:S02]  /*08f0*/  STS [UR8+0x8], R2 ;  /* 0x00000802ff007988 */ /* 0x0005e40008000808 */
.L_x_16:
[----:B------:R-:W-:Y:S05]  /*0900*/  BSYNC.RELIABLE B0 ;  /* 0x0000000000007941 */ /* 0x000fea0003800100 */
.L_x_13:
[----:B--2345:R-:W2:Y:S02]  /*0910*/  @!P3 LDS R2, [UR8+0x8] ;  /* 0x00000808ff02b984 */ /* 0x03cea40008000800 */
[----:B--2---:R-:W-:-:S05]  /*0920*/  @!P3 LOP3.LUT R2, R2, 0x8000, RZ, 0xb8, !PT ;  /* 0x000080000202b812 */ /* 0x004fca00078eb8ff */
[----:B------:R4:W-:Y:S02]  /*0930*/  @!P3 STS [UR8+0x8], R2 ;  /* 0x00000802ff00b988 */ /* 0x0009e40008000808 */
.L_x_17:
[----:B------:R-:W-:Y:S05]  /*0940*/  BSYNC.RECONVERGENT B1 ;  /* 0x0000000000017941 */ /* 0x000fea0003800200 */
.L_x_12:
[----:B------:R-:W-:Y:S05]  /*0950*/  WARPSYNC.ALL ;  /* 0x0000000000007948 */ /* 0x000fea0003800000 */
[----:B------:R-:W-:Y:S01]  /*0960*/  NOP ;  /* 0x0000000000007918 */ /* 0x000fe20000000000 */
[----:B------:R-:W5:Y:S02]  /*0970*/  LDC R5, c[0x0][0x39c] ;  /* 0x0000e700ff057b82 */ /* 0x000f640000000800 */
[----:B-----5:R-:W-:Y:S01]  /*0980*/  VIADD R5, R5, 0xffffffff ;  /* 0xffffffff05057836 */ /* 0x020fe20000000000 */
[----:B------:R-:W-:Y:S06]  /*0990*/  @P0 BRA `(.L_x_18) ;  /* 0x0000000000300947 */ /* 0x000fec0003800000 */
[----:B--234-:R-:W2:Y:S01]  /*09a0*/  S2R R2, SR_LANEID ;  /* 0x0000000000027919 */ /* 0x01cea20000000000 */
[----:B------:R-:W-:Y:S05]  /*09b0*/  WARPSYNC.ALL ;  /* 0x0000000000007948 */ /* 0x000fea0003800000 */
[----:B------:R-:W-:Y:S01]  /*09c0*/  NOP ;  /* 0x0000000000007918 */ /* 0x000fe20000000000 */
[----:B--2---:R-:W-:-:S05]  /*09d0*/  IMAD.SHL.U32 R6, R2, 0x4, RZ ;  /* 0x0000000402067824 */ /* 0x004fca00078e00ff */
[----:B------:R-:W2:Y:S01]  /*09e0*/  LDS R7, [R6+UR8] ;  /* 0x0000000806077984 */ /* 0x000ea20008000800 */
[----:B------:R-:W-:-:S05]  /*09f0*/  IADD3 R2, P1, PT, R6, UR20, RZ ;  /* 0x0000001406027c10 */ /* 0x000fca000ff3e0ff */
[----:B------:R-:W-:-:S05]  /*0a00*/  IMAD.X R3, RZ, RZ, UR21, P1 ;  /* 0x00000015ff037e24 */ /* 0x000fca00088e06ff */
[----:B--2---:R5:W2:Y:S01]  /*0a10*/  ATOMG.E.EXCH.STRONG.GPU PT, RZ, [R2], R7 ;  /* 0x0000000702ff73a8 */ /* 0x004aa200041ee100 */
[----:B------:R-:W-:-:S04]  /*0a20*/  DEPBAR {5,4,3,2,1,0} ;  /* 0x0000003f0000791a */ /* 0x000fc80000000000 */
[----:B------:R-:W3:Y:S02]  /*0a30*/  CCTL.E.C.LDCU.IV.DEEP [UR20] ;  /* 0x0000000014007540 */ /* 0x000ee40009c08000 */
[----:B---3--:R5:W-:Y:S01]  /*0a40*/  UTMACCTL.IV [UR20] ;  /* 0x00000000140079b9 */ /* 0x008be20008000000 */
[----:B------:R-:W-:Y:S01]  /*0a50*/  NOP ;  /* 0x0000000000007918 */ /* 0x000fe20000000000 */
.L_x_18:
[----:B------:R-:W-:Y:S05]  /*0a60*/  @P0 BRA `(.L_x_19) ;  /* 0x00000000000c0947 */ /* 0x000fea0003800000 */
[----:B------:R0:W-:Y:S01]  /*0a70*/  UTMACMDFLUSH ;  /* 0x00000000000079b7 */ /* 0x0001e20000000000 */
[----:B------:R-:W-:Y:S05]  /*0a80*/  @P0 BRA `(.L_x_19) ;  /* 0x0000000000040947 */ /* 0x000fea0003800000 */
[----:B------:R-:W-:-:S04]  /*0a90*/  DEPBAR.LE SB0, 0x0 ;  /* 0x000080000000791a */ /* 0x000fc80000000000 */
.L_x_19:
[----:B------:R-:W-:Y:S05]  /*0aa0*/  WARPSYNC.ALL ;  /* 0x0000000000007948 */ /* 0x000fea0003800000 */
[----:B------:R-:W-:Y:S01]  /*0ab0*/  NOP ;  /* 0x0000000000007918 */ /* 0x000fe20000000000 */
[----:B--2---:R-:W-:Y:S06]  /*0ac0*/  BAR.SYNC.DEFER_BLOCKING 0x0 ;  /* 0x0000000000007b1d */ /* 0x004fec0000010000 */
[----:B------:R-:W-:Y:S02]  /*0ad0*/  BSSY.RECONVERGENT B1, `(.L_x_20) ;  /* 0x000000b000017945 */ /* 0x000fe40003800200 */
[----:B------:R-:W-:Y:S06]  /*0ae0*/  BAR.SYNC.DEFER_BLOCKING 0x0 ;  /* 0x0000000000007b1d */ /* 0x000fec0000010000 */
[----:B------:R2:W-:Y:S01]  /*0af0*/  @!P0 STS [R11], RZ ;  /* 0x000000ff0b008388 */ /* 0x0005e20000000800 */
[----:B------:R-:W-:Y:S01]  /*0b00*/  NOP ;  /* 0x0000000000007918 */ /* 0x000fe20000000000 */
[----:B------:R-:W-:Y:S05]  /*0b10*/  @P3 BRA `(.L_x_21) ;  /* 0x0000000000183947 */ /* 0x000fea0003800000 */
[----:B---345:R-:W3:Y:S01]  /*0b20*/  LDS R2, [UR8+0x8] ;  /* 0x00000808ff027984 */ /* 0x038ee20008000800 */
[----:B------:R-:W4:Y:S01]  /*0b30*/  LDC.64 R6, c[0x0][0x388] ;  /* 0x0000e200ff067b82 */ /* 0x000f220000000a00 */
[----:B------:R-:W-:Y:S02]  /*0b40*/  IMAD.MOV.U32 R3, RZ, RZ, 0x70 ;  /* 0x00000070ff037424 */ /* 0x000fe400078e00ff */
[----:B----4-:R4:W-:Y:S03]  /*0b50*/  STS.64 [UR8], R6 ;  /* 0x00000006ff007988 */ /* 0x0109e60008000a08 */
[----:B---3--:R-:W-:-:S05]  /*0b60*/  LOP3.LUT R2, R2, 0x10, R3, 0xd8, !PT ;  /* 0x0000001002027812 */ /* 0x008fca00078ed803 */
[----:B------:R4:W-:Y:S02]  /*0b70*/  STS [UR8+0x8], R2 ;  /* 0x00000802ff007988 */ /* 0x0009e40008000808 */
.L_x_21:
[----:B-----5:R-:W-:Y:S05]  /*0b80*/  BSYNC.RECONVERGENT B1 ;  /* 0x0000000000017941 */ /* 0x020fea0003800200 */
.L_x_20:
[----:B------:R-:W-:Y:S04]  /*0b90*/  BSSY.RECONVERGENT B1, `(.L_x_22) ;  /* 0x000000a000017945 */ /* 0x000fe80003800200 */
[----:B------:R-:W-:Y:S05]  /*0ba0*/  @P3 BRA `(.L_x_23) ;  /* 0x0000000000203947 */ /* 0x000fea0003800000 */
[----:B---34-:R-:W3:Y:S01]  /*0bb0*/  LDS R2, [UR8+0x34] ;  /* 0x00003408ff027984 */ /* 0x018ee20008000800 */
[----:B------:R-:W-:Y:S02]  /*0bc0*/  IMAD.MOV.U32 R7, RZ, RZ, 0x3f000000 ;  /* 0x3f000000ff077424 */ /* 0x000fe400078e00ff */
[----:B------:R-:W-:Y:S01]  /*0bd0*/  @!P3 IMAD.MOV.U32 R3, RZ, RZ, 0x3f ;  /* 0x0000003fff03b424 */ /* 0x000fe200078e00ff */
[----:B------:R-:W4:Y:S02]  /*0be0*/  @!P3 LDS R6, [UR8+0x38] ;  /* 0x00003808ff06b984 */ /* 0x000f240008000800 */
[----:B---3--:R-:W-:Y:S02]  /*0bf0*/  LOP3.LUT R2, R2, 0xff000000, R7, 0xb8, !PT ;  /* 0xff00000002027812 */ /* 0x008fe400078eb807 */
[----:B----4-:R-:W-:-:S03]  /*0c00*/  @!P3 LOP3.LUT R3, R6, 0xff, R3, 0xb8, !PT ;  /* 0x000000ff0603b812 */ /* 0x010fc600078eb803 */
[----:B------:R5:W-:Y:S04]  /*0c10*/  STS [UR8+0x34], R2 ;  /* 0x00003402ff007988 */ /* 0x000be80008000808 */
[----:B------:R5:W-:Y:S02]  /*0c20*/  @!P3 STS [UR8+0x38], R3 ;  /* 0x00003803ff00b988 */ /* 0x000be40008000808 */
.L_x_23:
[----:B------:R-:W-:Y:S05]  /*0c30*/  BSYNC.RECONVERGENT B1 ;  /* 0x0000000000017941 */ /* 0x000fea0003800200 */
.L_x_22:
[----:B------:R-:W-:Y:S04]  /*0c40*/  BSSY.RECONVERGENT B1, `(.L_x_24) ;  /* 0x0000004000017945 */ /* 0x000fe80003800200 */
[----:B------:R-:W-:Y:S05]  /*0c50*/  @P3 BRA `(.L_x_25) ;  /* 0x0000000000083947 */ /* 0x000fea0003800000 */
[----:B------:R2:W-:Y:S04]  /*0c60*/  STS [UR8+0x24], R12 ;  /* 0x0000240cff007988 */ /* 0x0005e80008000808 */
[----:B------:R2:W-:Y:S02]  /*0c70*/  STS [UR8+0x20], R5 ;  /* 0x00002005ff007988 */ /* 0x0005e40008000808 */
.L_x_25:
[----:B------:R-:W-:Y:S05]  /*0c80*/  BSYNC.RECONVERGENT B1 ;  /* 0x0000000000017941 */ /* 0x000fea0003800200 */
.L_x_24:
[----:B------:R-:W-:Y:S04]  /*0c90*/  BSSY.RECONVERGENT B1, `(.L_x_26) ;  /* 0x000000e000017945 */ /* 0x000fe80003800200 */
[----:B------:R-:W-:Y:S05]  /*0ca0*/  @P3 BRA `(.L_x_27) ;  /* 0x0000000000303947 */ /* 0x000fea0003800000 */
[----:B-----5:R-:W5:Y:S01]  /*0cb0*/  LDS R3, [UR8+0x34] ;  /* 0x00003408ff037984 */ /* 0x020f620008000800 */
[----:B----4-:R-:W4:Y:S03]  /*0cc0*/  LDC.64 R6, c[0x0][0x3b0] ;  /* 0x0000ec00ff067b82 */ /* 0x010f260000000a00 */
[----:B---3--:R-:W3:Y:S01]  /*0cd0*/  LDS R2, [UR8+0x1c] ;  /* 0x00001c08ff027984 */ /* 0x008ee20008000800 */
[C---:B----4-:R-:W-:Y:S01]  /*0ce0*/  SHF.L.U64.HI R7, R6.reuse, 0x1, R7 ;  /* 0x0000000106077819 */ /* 0x050fe20000010207 */
[----:B------:R-:W-:-:S03]  /*0cf0*/  IMAD.SHL.U32 R6, R6, 0x2, RZ ;  /* 0x0000000206067824 */ /* 0x000fc600078e00ff */
[--C-:B------:R-:W-:Y:S02]  /*0d00*/  SHF.R.U32.HI R9, RZ, 0x4, R7.reuse ;  /* 0x00000004ff097819 */ /* 0x100fe40000011607 */
[----:B------:R-:W-:-:S05]  /*0d10*/  SHF.R.U64 R6, R6, 0x4, R7 ;  /* 0x0000000406067819 */ /* 0x000fca0000001207 */
[----:B------:R4:W-:Y:S01]  /*0d20*/  STS [UR8+0xc], R6 ;  /* 0x00000c06ff007988 */ /* 0x0009e20008000808 */
[----:B-----5:R-:W-:Y:S02]  /*0d30*/  LOP3.LUT R3, R3, 0x7, RZ, 0xb8, !PT ;  /* 0x0000000703037812 */ /* 0x020fe400078eb8ff */
[----:B---3--:R-:W-:-:S03]  /*0d40*/  LOP3.LUT R2, R2, 0xf, R9, 0xb8, !PT ;  /* 0x0000000f02027812 */ /* 0x008fc600078eb809 */
[----:B------:R4:W-:Y:S04]  /*0d50*/  STS [UR8+0x34], R3 ;  /* 0x00003403ff007988 */ /* 0x0009e80008000808 */
[----:B------:R4:W-:Y:S02]  /*0d60*/  STS [UR8+0x1c], R2 ;  /* 0x00001c02ff007988 */ /* 0x0009e40008000808 */
.L_x_27:
[----:B------:R-:W-:Y:S05]  /*0d70*/  BSYNC.RECONVERGENT B1 ;  /* 0x0000000000017941 */ /* 0x000fea0003800200 */
.L_x_26:
[----:B------:R-:W-:Y:S04]  /*0d80*/  BSSY.RECONVERGENT B2, `(.L_x_28) ;  /* 0x000001a000027945 */ /* 0x000fe80003800200 */
[----:B------:R-:W-:Y:S04]  /*0d90*/  BSSY.RELIABLE B1, `(.L_x_29) ;  /* 0x0000015000017945 */ /* 0x000fe80003800100 */
[----:B------:R-:W-:Y:S05]  /*0da0*/  @P3 BRA `(.L_x_30) ;  /* 0x0000000000203947 */ /* 0x000fea0003800000 */
[----:B---345:R-:W3:Y:S02]  /*0db0*/  LDS R2, [UR8+0x34] ;  /* 0x00003408ff027984 */ /* 0x038ee40008000800 */
[----:B---3--:R-:W-:-:S05]  /*0dc0*/  LOP3.LUT R2, R2, 0x38, RZ, 0xb8, !PT ;  /* 0x0000003802027812 */ /* 0x008fca00078eb8ff */
[----:B------:R3:W-:Y:S01]  /*0dd0*/  STS [UR8+0x34], R2 ;  /* 0x00003402ff007988 */ /* 0x0007e20008000808 */
[----:B------:R-:W-:Y:S05]  /*0de0*/  @P3 BRA `(.L_x_31) ;  /* 0x0000000000203947 */ /* 0x000fea0003800000 */
[----:B---3--:R-:W3:Y:S01]  /*0df0*/  LDS R2, [UR8+0x8] ;  /* 0x00000808ff027984 */ /* 0x008ee20008000800 */
[----:B------:R-:W-:-:S05]  /*0e00*/  IMAD.MOV.U32 R3, RZ, RZ, 0x780 ;  /* 0x00000780ff037424 */ /* 0x000fca00078e00ff */
[----:B---3--:R-:W-:-:S05]  /*0e10*/  LOP3.LUT R2, R2, 0x300, R3, 0xd8, !PT ;  /* 0x0000030002027812 */ /* 0x008fca00078ed803 */
[----:B------:R3:W-:Y:S02]  /*0e20*/  STS [UR8+0x8], R2 ;  /* 0x00000802ff007988 */ /* 0x0007e40008000808 */
.L_x_30:
[----:B------:R-:W-:Y:S05]  /*0e30*/  @P3 BRA `(.L_x_32) ;  /* 0x0000000000283947 */ /* 0x000fea0003800000 */
[----:B---345:R-:W3:Y:S02]  /*0e40*/  LDS R2, [UR8+0x8] ;  /* 0x00000808ff027984 */ /* 0x038ee40008000800 */
[----:B---3--:R-:W-:-:S05]  /*0e50*/  LOP3.LUT R2, R2, 0x1800, RZ, 0xb8, !PT ;  /* 0x0000180002027812 */ /* 0x008fca00078eb8ff */
[----:B------:R4:W-:Y:S02]  /*0e60*/  STS [UR8+0x8], R2 ;  /* 0x00000802ff007988 */ /* 0x0009e40008000808 */
.L_x_31:
[----:B------:R-:W-:Y:S05]  /*0e70*/  @P3 BREAK.RELIABLE B1 ;  /* 0x0000000000013942 */ /* 0x000fea0003800100 */
[----:B------:R-:W-:Y:S05]  /*0e80*/  @P3 BRA `(.L_x_33) ;  /* 0x0000000000243947 */ /* 0x000fea0003800000 */
[----:B---34-:R-:W3:Y:S01]  /*0e90*/  LDS R2, [UR8+0x8] ;  /* 0x00000808ff027984 */ /* 0x018ee20008000800 */
[----:B------:R-:W-:-:S05]  /*0ea0*/  IMAD.MOV.U32 R3, RZ, RZ, 0x6000 ;  /* 0x00006000ff037424 */ /* 0x000fca00078e00ff */
[----:B---3--:R-:W-:-:S04]  /*0eb0*/  LOP3.LUT R2, R2, 0x6000, R3, 0xd8, !PT ;  /* 0x0000600002027812 */ /* 0x008fc800078ed803 */
[----:B------:R-:W-:-:S05]  /*0ec0*/  LOP3.LUT R2, R2, 0x400000, RZ, 0xb8, !PT ;  /* 0x0040000002027812 */ /* 0x000fca00078eb8ff */
[----:B------:R3:W-:Y:S02]  /*0ed0*/  STS [UR8+0x8], R2 ;  /* 0x00000802ff007988 */ /* 0x0007e40008000808 */
.L_x_32:
[----:B------:R-:W-:Y:S05]  /*0ee0*/  BSYNC.RELIABLE B1 ;  /* 0x0000000000017941 */ /* 0x000fea0003800100 */
.L_x_29:
[----:B---345:R-:W3:Y:S02]  /*0ef0*/  @!P3 LDS R2, [UR8+0x8] ;  /* 0x00000808ff02b984 */ /* 0x038ee40008000800 */
[----:B---3--:R-:W-:-:S05]  /*0f00*/  @!P3 LOP3.LUT R2, R2, 0x8000, RZ, 0xb8, !PT ;  /* 0x000080000202b812 */ /* 0x008fca00078eb8ff */
[----:B------:R5:W-:Y:S02]  /*0f10*/  @!P3 STS [UR8+0x8], R2 ;  /* 0x00000802ff00b988 */ /* 0x000be40008000808 */
.L_x_33:
[----:B------:R-:W-:Y:S05]  /*0f20*/  BSYNC.RECONVERGENT B2 ;  /* 0x0000000000027941 */ /* 0x000fea0003800200 */
.L_x_28:
[----:B------:R-:W-:Y:S05]  /*0f30*/  WARPSYNC.ALL ;  /* 0x0000000000007948 */ /* 0x000fea0003800000 */
[----:B------:R-:W-:Y:S01]  /*0f40*/  NOP ;  /* 0x0000000000007918 */ /* 0x000fe20000000000 */
[----:B------:R-:W-:-:S04]  /*0f50*/  UIADD3 UR5, UPT, UPT, UR4, 0x80, URZ ;  /* 0x0000008004057890 */ /* 0x000fc8000fffe0ff */
[----:B------:R-:W-:-:S04]  /*0f60*/  UIADD3 UR22, UP0, UPT, UR5, UR16, URZ ;  /* 0x0000001005167290 */ /* 0x000fc8000ff1e0ff */
[----:B------:R-:W-:Y:S01]  /*0f70*/  ULEA.HI.X.SX32 UR23, UR5, UR17, 0x1, UP0 ;  /* 0x0000001105177291 */ /* 0x000fe200080f0eff */
[----:B------:R-:W-:Y:S11]  /*0f80*/  @P0 BRA `(.L_x_34) ;  /* 0x0000000000300947 */ /* 0x000ff60003800000 */
[----:B---345:R-:W3:Y:S01]  /*0f90*/  S2R R2, SR_LANEID ;  /* 0x0000000000027919 */ /* 0x038ee20000000000 */
[----:B------:R-:W-:Y:S05]  /*0fa0*/  WARPSYNC.ALL ;  /* 0x0000000000007948 */ /* 0x000fea0003800000 */
[----:B------:R-:W-:Y:S01]  /*0fb0*/  NOP ;  /* 0x0000000000007918 */ /* 0x000fe20000000000 */
[----:B---3--:R-:W-:-:S05]  /*0fc0*/  IMAD.SHL.U32 R6, R2, 0x4, RZ ;  /* 0x0000000402067824 */ /* 0x008fca00078e00ff */
[----:B------:R-:W3:Y:S01]  /*0fd0*/  LDS R7, [R6+UR8] ;  /* 0x0000000806077984 */ /* 0x000ee20008000800 */
[----:B------:R-:W-:-:S05]  /*0fe0*/  IADD3 R2, P1, PT, R6, UR22, RZ ;  /* 0x0000001606027c10 */ /* 0x000fca000ff3e0ff */
[----:B------:R-:W-:-:S05]  /*0ff0*/  IMAD.X R3, RZ, RZ, UR23, P1 ;  /* 0x00000017ff037e24 */ /* 0x000fca00088e06ff */
[----:B---3--:R3:W4:Y:S01]  /*1000*/  ATOMG.E.EXCH.STRONG.GPU PT, RZ, [R2], R7 ;  /* 0x0000000702ff73a8 */ /* 0x00872200041ee100 */
[----:B------:R-:W-:-:S04]  /*1010*/  DEPBAR {5,4,3,2,1,0} ;  /* 0x0000003f0000791a */ /* 0x000fc80000000000 */
[----:B------:R-:W5:Y:S02]  /*1020*/  CCTL.E.C.LDCU.IV.DEEP [UR22] ;  /* 0x0000000016007540 */ /* 0x000f640009c08000 */
[----:B-----5:R3:W-:Y:S01]  /*1030*/  UTMACCTL.IV [UR22] ;  /* 0x00000000160079b9 */ /* 0x0207e20008000000 */
[----:B------:R-:W-:Y:S01]  /*1040*/  NOP ;  /* 0x0000000000007918 */ /* 0x000fe20000000000 */
.L_x_34:
[----:B------:R-:W-:Y:S05]  /*1050*/  @P0 BRA `(.L_x_35) ;  /* 0x00000000000c0947 */ /* 0x000fea0003800000 */
[----:B------:R0:W-:Y:S01]  /*1060*/  UTMACMDFLUSH ;  /* 0x00000000000079b7 */ /* 0x0001e20000000000 */
[----:B------:R-:W-:Y:S05]  /*1070*/  @P0 BRA `(.L_x_35) ;  /* 0x0000000000040947 */ /* 0x000fea0003800000 */
[----:B------:R-:W-:-:S04]  /*1080*/  DEPBAR.LE SB0, 0x0 ;  /* 0x000080000000791a */ /* 0x000fc80000000000 */
.L_x_35:
[----:B------:R-:W-:Y:S05]  /*1090*/  WARPSYNC.ALL ;  /* 0x0000000000007948 */ /* 0x000fea0003800000 */
[----:B------:R-:W-:Y:S01]  /*10a0*/  NOP ;  /* 0x0000000000007918 */ /* 0x000fe20000000000 */
[----:B----4-:R-:W-:Y:S06]  /*10b0*/  BAR.SYNC.DEFER_BLOCKING 0x0 ;  /* 0x0000000000007b1d */ /* 0x010fec0000010000 */
[----:B------:R-:W-:Y:S02]  /*10c0*/  BSSY.RECONVERGENT B2, `(.L_x_36) ;  /* 0x000000b000027945 */ /* 0x000fe40003800200 */
[----:B------:R-:W-:Y:S06]  /*10d0*/  BAR.SYNC.DEFER_BLOCKING 0x0 ;  /* 0x0000000000007b1d */ /* 0x000fec0000010000 */
[----:B------:R4:W-:Y:S01]  /*10e0*/  @!P0 STS [R11], RZ ;  /* 0x000000ff0b008388 */ /* 0x0009e20000000800 */
[----:B------:R-:W-:Y:S01]  /*10f0*/  NOP ;  /* 0x0000000000007918 */ /* 0x000fe20000000000 */
[----:B------:R-:W-:Y:S05]  /*1100*/  @P3 BRA `(.L_x_37) ;  /* 0x0000000000183947 */ /* 0x000fea0003800000 */
[----:B---3-5:R-:W3:Y:S01]  /*1110*/  LDS R2, [UR8+0x8] ;  /* 0x00000808ff027984 */ /* 0x028ee20008000800 */
[----:B------:R-:W5:Y:S01]  /*1120*/  LDC.64 R6, c[0x0][0x390] ;  /* 0x0000e400ff067b82 */ /* 0x000f620000000a00 */
[----:B------:R-:W-:Y:S02]  /*1130*/  IMAD.MOV.U32 R3, RZ, RZ, 0x70 ;  /* 0x00000070ff037424 */ /* 0x000fe400078e00ff */
[----:B-----5:R5:W-:Y:S03]  /*1140*/  STS.64 [UR8], R6 ;  /* 0x00000006ff007988 */ /* 0x020be60008000a08 */
[----:B---3--:R-:W-:-:S05]  /*1150*/  LOP3.LUT R2, R2, 0x10, R3, 0xd8, !PT ;  /* 0x0000001002027812 */ /* 0x008fca00078ed803 */
[----:B------:R5:W-:Y:S02]  /*1160*/  STS [UR8+0x8], R2 ;  /* 0x00000802ff007988 */ /* 0x000be40008000808 */
.L_x_37:
[----:B---3--:R-:W-:Y:S05]  /*1170*/  BSYNC.RECONVERGENT B2 ;  /* 0x0000000000027941 */ /* 0x008fea0003800200 */
.L_x_36:
[----:B------:R-:W-:Y:S04]  /*1180*/  BSSY.RECONVERGENT B3, `(.L_x_38) ;  /* 0x0000011000037945 */ /* 0x000fe80003800200 */
[----:B------:R-:W-:Y:S04]  /*1190*/  BSSY.RELIABLE B2, `(.L_x_39) ;  /* 0x000000e000027945 */ /* 0x000fe80003800100 */
[----:B------:R-:W-:Y:S05]  /*11a0*/  @P3 BRA `(.L_x_40) ;  /* 0x0000000000243947 */ /* 0x000fea0003800000 */
[----:B-----5:R-:W3:Y:S01]  /*11b0*/  LDS R2, [UR8+0x34] ;  /* 0x00003408ff027984 */ /* 0x020ee20008000800 */
[----:B------:R-:W-:-:S05]  /*11c0*/  IMAD.MOV.U32 R3, RZ, RZ, 0x3f000000 ;  /* 0x3f000000ff037424 */ /* 0x000fca00078e00ff */
[----:B---3--:R-:W-:-:S05]  /*11d0*/  LOP3.LUT R2, R2, 0xff000000, R3, 0xb8, !PT ;  /* 0xff00000002027812 */ /* 0x008fca00078eb803 */
[----:B------:R3:W-:Y:S01]  /*11e0*/  STS [UR8+0x34], R2 ;  /* 0x00003402ff007988 */ /* 0x0007e20008000808 */
[----:B------:R-:W-:Y:S05]  /*11f0*/  @P3 BRA `(.L_x_41) ;  /* 0x00000000001c3947 */ /* 0x000fea0003800000 */
[----:B---3--:R-:W3:Y:S01]  /*1200*/  LDS R2, [UR8+0x38] ;  /* 0x00003808ff027984 */ /* 0x008ee20008000800 */
[----:B------:R-:W-:-:S05]  /*1210*/  IMAD.MOV.U32 R3, RZ, RZ, 0x7f ;  /* 0x0000007fff037424 */ /* 0x000fca00078e00ff */
[----:B---3--:R-:W-:-:S05]  /*1220*/  LOP3.LUT R2, R2, 0xff, R3, 0xb8, !PT ;  /* 0x000000ff02027812 */ /* 0x008fca00078eb803 */
[----:B------:R3:W-:Y:S02]  /*1230*/  STS [UR8+0x38], R2 ;  /* 0x00003802ff007988 */ /* 0x0007e40008000808 */
.L_x_40:
[----:B------:R-:W-:Y:S05]  /*1240*/  @P3 BREAK.RELIABLE B2 ;  /* 0x0000000000023942 */ /* 0x000fea0003800100 */
[----:B------:R-:W-:Y:S05]  /*1250*/  @P3 BRA `(.L_x_42) ;  /* 0x00000000000c3947 */ /* 0x000fea0003800000 */
[----:B------:R2:W-:Y:S02]  /*1260*/  STS [UR8+0x20], R5 ;  /* 0x00002005ff007988 */ /* 0x0005e40008000808 */
.L_x_41:
[----:B------:R-:W-:Y:S05]  /*1270*/  BSYNC.RELIABLE B2 ;  /* 0x0000000000027941 */ /* 0x000fea0003800100 */
.L_x_39:
[----:B------:R2:W-:Y:S02]  /*1280*/  @!P3 STS [UR8+0x24], R4 ;  /* 0x00002404ff00b988 */ /* 0x0005e40008000808 */
.L_x_42:
[----:B------:R-:W-:Y:S05]  /*1290*/  BSYNC.RECONVERGENT B3 ;  /* 0x0000000000037941 */ /* 0x000fea0003800200 */
.L_x_38:
[----:B------:R-:W-:Y:S05]  /*12a0*/  WARPSYNC.ALL ;  /* 0x0000000000007948 */ /* 0x000fea0003800000 */
[----:B------:R-:W-:Y:S01]  /*12b0*/  NOP ;  /* 0x0000000000007918 */ /* 0x000fe20000000000 */
[----:B------:R-:W-:Y:S04]  /*12c0*/  BSSY.RECONVERGENT B3, `(.L_x_43) ;  /* 0x000000e000037945 */ /* 0x000fe80003800200 */
[----:B------:R-:W-:Y:S05]  /*12d0*/  @P3 BRA `(.L_x_44) ;  /* 0x0000000000303947 */ /* 0x000fea0003800000 */
[----:B------:R-:W2:Y:S02]  /*12e0*/  LDS R3, [UR8+0x34] ;  /* 0x00003408ff037984 */ /* 0x000ea40008000800 */
[----:B--2---:R-:W2:Y:S02]  /*12f0*/  LDC.64 R4, c[0x0][0x3b8] ;  /* 0x0000ee00ff047b82 */ /* 0x004ea40000000a00 */
[----:B---3-5:R-:W3:Y:S01]  /*1300*/  LDS R2, [UR8+0x1c] ;  /* 0x00001c08ff027984 */ /* 0x028ee20008000800 */
[C---:B--2---:R-:W-:Y:S01]  /*1310*/  SHF.L.U64.HI R5, R4.reuse, 0x1, R5 ;  /* 0x0000000104057819 */ /* 0x044fe20000010205 */
[----:B------:R-:W-:-:S03]  /*1320*/  IMAD.SHL.U32 R4, R4, 0x2, RZ ;  /* 0x0000000204047824 */ /* 0x000fc600078e00ff */
[--C-:B------:R-:W-:Y:S02]  /*1330*/  SHF.R.U32.HI R7, RZ, 0x4, R5.reuse ;  /* 0x00000004ff077819 */ /* 0x100fe40000011605 */
[----:B------:R-:W-:-:S05]  /*1340*/  SHF.R.U64 R4, R4, 0x4, R5 ;  /* 0x0000000404047819 */ /* 0x000fca0000001205 */
[----:B------:R2:W-:Y:S01]  /*1350*/  STS [UR8+0xc], R4 ;  /* 0x00000c04ff007988 */ /* 0x0005e20008000808 */
[----:B------:R-:W-:Y:S02]  /*1360*/  LOP3.LUT R3, R3, 0x7, RZ, 0xb8, !PT ;  /* 0x0000000703037812 */ /* 0x000fe400078eb8ff */
[----:B---3--:R-:W-:-:S03]  /*1370*/  LOP3.LUT R2, R2, 0xf, R7, 0xb8, !PT ;  /* 0x0000000f02027812 */ /* 0x008fc600078eb807 */
[----:B------:R2:W-:Y:S04]  /*1380*/  STS [UR8+0x34], R3 ;  /* 0x00003403ff007988 */ /* 0x0005e80008000808 */
[----:B------:R2:W-:Y:S02]  /*1390*/  STS [UR8+0x1c], R2 ;  /* 0x00001c02ff007988 */ /* 0x0005e40008000808 */
.L_x_44:
[----:B------:R-:W-:Y:S05]  /*13a0*/  BSYNC.RECONVERGENT B3 ;  /* 0x0000000000037941 */ /* 0x000fea0003800200 */
.L_x_43:
[----:B------:R-:W-:Y:S04]  /*13b0*/  BSSY.RECONVERGENT B4, `(.L_x_45) ;  /* 0x000001a000047945 */ /* 0x000fe80003800200 */
[----:B------:R-:W-:Y:S04]  /*13c0*/  BSSY.RELIABLE B3, `(.L_x_46) ;  /* 0x0000015000037945 */ /* 0x000fe80003800100 */
[----:B------:R-:W-:Y:S05]  /*13d0*/  @P3 BRA `(.L_x_47) ;  /* 0x0000000000203947 */ /* 0x000fea0003800000 */
[----:B--23-5:R-:W2:Y:S02]  /*13e0*/  LDS R2, [UR8+0x34] ;  /* 0x00003408ff027984 */ /* 0x02cea40008000800 */
[----:B--2---:R-:W-:-:S05]  /*13f0*/  LOP3.LUT R2, R2, 0x38, RZ, 0xb8, !PT ;  /* 0x0000003802027812 */ /* 0x004fca00078eb8ff */
[----:B------:R2:W-:Y:S01]  /*1400*/  STS [UR8+0x34], R2 ;  /* 0x00003402ff007988 */ /* 0x0005e20008000808 */
[----:B------:R-:W-:Y:S05]  /*1410*/  @P3 BRA `(.L_x_48) ;  /* 0x0000000000203947 */ /* 0x000fea0003800000 */
[----:B--2---:R-:W2:Y:S01]  /*1420*/  LDS R2, [UR8+0x8] ;  /* 0x00000808ff027984 */ /* 0x004ea20008000800 */
[----:B------:R-:W-:-:S05]  /*1430*/  IMAD.MOV.U32 R3, RZ, RZ, 0x780 ;  /* 0x00000780ff037424 */ /* 0x000fca00078e00ff */
[----:B--2---:R-:W-:-:S05]  /*1440*/  LOP3.LUT R2, R2, 0x300, R3, 0xd8, !PT ;  /* 0x0000030002027812 */ /* 0x004fca00078ed803 */
[----:B------:R2:W-:Y:S02]  /*1450*/  STS [UR8+0x8], R2 ;  /* 0x00000802ff007988 */ /* 0x0005e40008000808 */
.L_x_47:
[----:B------:R-:W-:Y:S05]  /*1460*/  @P3 BRA `(.L_x_49) ;  /* 0x0000000000283947 */ /* 0x000fea0003800000 */
[----:B--23-5:R-:W2:Y:S02]  /*1470*/  LDS R2, [UR8+0x8] ;  /* 0x00000808ff027984 */ /* 0x02cea40008000800 */
[----:B--2---:R-:W-:-:S05]  /*1480*/  LOP3.LUT R2, R2, 0x1800, RZ, 0xb8, !PT ;  /* 0x0000180002027812 */ /* 0x004fca00078eb8ff */
[----:B------:R3:W-:Y:S02]  /*1490*/  STS [UR8+0x8], R2 ;  /* 0x00000802ff007988 */ /* 0x0007e40008000808 */
.L_x_48:
[----:B------:R-:W-:Y:S05]  /*14a0*/  @P3 BREAK.RELIABLE B3 ;  /* 0x0000000000033942 */ /* 0x000fea0003800100 */
[----:B------:R-:W-:Y:S05]  /*14b0*/  @P3 BRA `(.L_x_50) ;  /* 0x0000000000243947 */ /* 0x000fea0003800000 */
[----:B--23--:R-:W2:Y:S01]  /*14c0*/  LDS R2, [UR8+0x8] ;  /* 0x00000808ff027984 */ /* 0x00cea20008000800 */
[----:B------:R-:W-:-:S05]  /*14d0*/  IMAD.MOV.U32 R3, RZ, RZ, 0x6000 ;  /* 0x00006000ff037424 */ /* 0x000fca00078e00ff */
[----:B--2---:R-:W-:-:S04]  /*14e0*/  LOP3.LUT R2, R2, 0x6000, R3, 0xd8, !PT ;  /* 0x0000600002027812 */ /* 0x004fc800078ed803 */
[----:B------:R-:W-:-:S05]  /*14f0*/  LOP3.LUT R2, R2, 0x400000, RZ, 0xb8, !PT ;  /* 0x0040000002027812 */ /* 0x000fca00078eb8ff */
[----:B------:R2:W-:Y:S02]  /*1500*/  STS [UR8+0x8], R2 ;  /* 0x00000802ff007988 */ /* 0x0005e40008000808 */
.L_x_49:
[----:B------:R-:W-:Y:S05]  /*1510*/  BSYNC.RELIABLE B3 ;  /* 0x0000000000037941 */ /* 0x000fea0003800100 */
.L_x_46:
[----:B--23-5:R-:W2:Y:S02]  /*1520*/  @!P3 LDS R2, [UR8+0x8] ;  /* 0x00000808ff02b984 */ /* 0x02cea40008000800 */
[----:B--2---:R-:W-:-:S05]  /*1530*/  @!P3 LOP3.LUT R2, R2, 0x8000, RZ, 0xb8, !PT ;  /* 0x000080000202b812 */ /* 0x004fca00078eb8ff */
[----:B------:R5:W-:Y:S02]  /*1540*/  @!P3 STS [UR8+0x8], R2 ;  /* 0x00000802ff00b988 */ /* 0x000be40008000808 */
.L_x_50:
[----:B------:R-:W-:Y:S05]  /*1550*/  BSYNC.RECONVERGENT B4 ;  /* 0x0000000000047941 */ /* 0x000fea0003800200 */
.L_x_45:
[----:B------:R-:W-:Y:S05]  /*1560*/  WARPSYNC.ALL ;  /* 0x0000000000007948 */ /* 0x000fea0003800000 */
[----:B------:R-:W-:Y:S01]  /*1570*/  NOP ;  /* 0x0000000000007918 */ /* 0x000fe20000000000 */
[----:B------:R-:W-:-:S04]  /*1580*/  UIADD3 UR4, UPT, UPT, UR4, 0x100, URZ ;  /* 0x0000010004047890 */ /* 0x000fc8000fffe0ff */
[----:B------:R-:W-:-:S04]  /*1590*/  UIADD3 UR16, UP0, UPT, UR4, UR16, URZ ;  /* 0x0000001004107290 */ /* 0x000fc8000ff1e0ff */
[----:B------:R-:W-:Y:S01]  /*15a0*/  ULEA.HI.X.SX32 UR17, UR4, UR17, 0x1, UP0 ;  /* 0x0000001104117291 */ /* 0x000fe200080f0eff */
[----:B------:R-:W-:Y:S11]  /*15b0*/  @P0 BRA `(.L_x_51) ;  /* 0x0000000000300947 */ /* 0x000ff60003800000 */
[----:B--23-5:R-:W2:Y:S01]  /*15c0*/  S2R R2, SR_LANEID ;  /* 0x0000000000027919 */ /* 0x02cea20000000000 */
[----:B------:R-:W-:Y:S05]  /*15d0*/  WARPSYNC.ALL ;  /* 0x0000000000007948 */ /* 0x000fea0003800000 */
[----:B------:R-:W-:Y:S01]  /*15e0*/  NOP ;  /* 0x0000000000007918 */ /* 0x000fe20000000000 */
[----:B--2---:R-:W-:-:S05]  /*15f0*/  IMAD.SHL.U32 R4, R2, 0x4, RZ ;  /* 0x0000000402047824 */ /* 0x004fca00078e00ff */
[----:B------:R-:W2:Y:S01]  /*1600*/  LDS R5, [R4+UR8] ;  /* 0x0000000804057984 */ /* 0x000ea20008000800 */
[----:B------:R-:W-:-:S05]  /*1610*/  IADD3 R2, P1, PT, R4, UR16, RZ ;  /* 0x0000001004027c10 */ /* 0x000fca000ff3e0ff */
[----:B------:R-:W-:-:S05]  /*1620*/  IMAD.X R3, RZ, RZ, UR17, P1 ;  /* 0x00000011ff037e24 */ /* 0x000fca00088e06ff */
[----:B--2---:R2:W3:Y:S01]  /*1630*/  ATOMG.E.EXCH.STRONG.GPU PT, RZ, [R2], R5 ;  /* 0x0000000502ff73a8 */ /* 0x0044e200041ee100 */
[----:B------:R-:W-:-:S04]  /*1640*/  DEPBAR {5,4,3,2,1,0} ;  /* 0x0000003f0000791a */ /* 0x000fc80000000000 */
[----:B------:R-:W5:Y:S02]  /*1650*/  CCTL.E.C.LDCU.IV.DEEP [UR16] ;  /* 0x0000000010007540 */ /* 0x000f640009c08000 */
[----:B-----5:R2:W-:Y:S01]  /*1660*/  UTMACCTL.IV [UR16] ;  /* 0x00000000100079b9 */ /* 0x0205e20008000000 */
[----:B------:R-:W-:Y:S01]  /*1670*/  NOP ;  /* 0x0000000000007918 */ /* 0x000fe20000000000 */
.L_x_51:
[----:B------:R-:W-:Y:S05]  /*1680*/  @P0 BRA `(.L_x_52) ;  /* 0x00000000000c0947 */ /* 0x000fea0003800000 */
[----:B------:R0:W-:Y:S01]  /*1690*/  UTMACMDFLUSH ;  /* 0x00000000000079b7 */ /* 0x0001e20000000000 */
[----:B------:R-:W-:Y:S05]  /*16a0*/  @P0 BRA `(.L_x_52) ;  /* 0x0000000000040947 */ /* 0x000fea0003800000 */
[----:B------:R-:W-:-:S04]  /*16b0*/  DEPBAR.LE SB0, 0x0 ;  /* 0x000080000000791a */ /* 0x000fc80000000000 */
.L_x_52:
[----:B------:R-:W-:Y:S05]  /*16c0*/  WARPSYNC.ALL ;  /* 0x0000000000007948 */ /* 0x000fea0003800000 */
[----:B------:R-:W-:Y:S01]  /*16d0*/  NOP ;  /* 0x0000000000007918 */ /* 0x000fe20000000000 */
[----:B---3--:R-:W-:Y:S01]  /*16e0*/  BAR.SYNC.DEFER_BLOCKING 0x0 ;  /* 0x0000000000007b1d */ /* 0x008fe20000010000 */
[----:B--2--5:R-:W-:Y:S01]  /*16f0*/  SHF.R.U32.HI R2, RZ, 0x5, R0 ;  /* 0x00000005ff027819 */ /* 0x024fe20000011600 */
[----:B------:R-:W-:-:S03]  /*1700*/  USHF.L.U32 UR19, UR19, 0x7, URZ ;  /* 0x0000000713137899 */ /* 0x000fc600080006ff */
[----:B------:R-:W-:Y:S01]  /*1710*/  R2UR UR18, R2 ;  /* 0x00000000021272ca */ /* 0x000fe200000e0000 */
[----:B------:R-:W-:Y:S01]  /*1720*/  VOTEU.ALL UP0, P3 ;  /* 0x0000000000ff7886 */ /* 0x000fe20001800000 */
[----:B------:R-:W-:Y:S01]  /*1730*/  UMOV UR4, 0x1 ;  /* 0x0000000100047882 */ /* 0x000fe20000000000 */
[----:B------:R-:W-:Y:S01]  /*1740*/  VOTEU.ALL UP1, P3 ;  /* 0x0000000000ff7886 */ /* 0x000fe20001820000 */
[----:B------:R-:W-:Y:S02]  /*1750*/  BSSY.RECONVERGENT B4, `(.L_x_53) ;  /* 0x0000018000047945 */ /* 0x000fe40003800200 */
[----:B------:R-:W-:-:S04]  /*1760*/  @!UP0 UIADD3 UR10, UPT, UPT, -UR4, 0x100000, URZ ;  /* 0x00100000040a8890 */ /* 0x000fc8000fffe1ff */
[----:B------:R-:W-:Y:S02]  /*1770*/  @!UP0 USHF.L.U32 UR11, UR10, 0xb, URZ ;  /* 0x0000000b0a0b8899 */ /* 0x000fe400080006ff */
[----:B------:R-:W-:Y:S02]  /*1780*/  @!UP0 USHF.L.U32 UR10, UR10, 0x1, URZ ;  /* 0x000000010a0a8899 */ /* 0x000fe400080006ff */
[----:B------:R-:W-:-:S04]  /*1790*/  @!UP0 UIADD3 UR4, UPT, UPT, -UR4, 0x100000, URZ ;  /* 0x0010000004048890 */ /* 0x000fc8000fffe1ff */
[----:B------:R-:W-:Y:S02]  /*17a0*/  @!UP0 USHF.L.U32 UR5, UR4, 0xb, URZ ;  /* 0x0000000b04058899 */ /* 0x000fe400080006ff */
[----:B------:R-:W-:Y:S01]  /*17b0*/  @!UP0 USHF.L.U32 UR4, UR4, 0x1, URZ ;  /* 0x0000000104048899 */ /* 0x000fe200080006ff */
[----:B------:R-:W-:Y:S01]  /*17c0*/  VOTEU.ALL UP0, P3 ;  /* 0x0000000000ff7886 */ /* 0x000fe20001800000 */
[----:B------:R-:W2:Y:S04]  /*17d0*/  FENCE.VIEW.ASYNC.S ;  /* 0x00000000000073c6 */ /* 0x000ea80000000000 */
[----:B--2---:R2:W3:Y:S06]  /*17e0*/  @!UP0 SYNCS.EXCH.64 URZ, [UR8+0x18000], UR10 ;  /* 0x0180000a08ff85b2 */ /* 0x0044ec0008000100 */
[----:B------:R2:W3:Y:S02]  /*17f0*/  @!UP1 SYNCS.EXCH.64 URZ, [UR8+0x18020], UR4 ;  /* 0x0180200408ff95b2 */ /* 0x0004e40008000100 */
[----:B---3--:R-:W-:Y:S06]  /*1800*/  BAR.SYNC.DEFER_BLOCKING 0x0 ;  /* 0x0000000000007b1d */ /* 0x008fec0000010000 */
[----:B------:R-:W-:Y:S05]  /*1810*/  @P3 BRA `(.L_x_54) ;  /* 0x00000000002c3947 */ /* 0x000fea0003800000 */
[----:B--2---:R-:W-:Y:S02]  /*1820*/  UMOV UR4, 0x1 ;  /* 0x0000000100047882 */ /* 0x004fe40000000000 */
[----:B------:R-:W-:-:S04]  /*1830*/  UIADD3 UR10, UPT, UPT, -UR4, 0x100000, URZ ;  /* 0x00100000040a7890 */ /* 0x000fc8000fffe1ff */
[----:B------:R-:W-:Y:S02]  /*1840*/  USHF.L.U32 UR11, UR10, 0xb, URZ ;  /* 0x0000000b0a0b7899 */ /* 0x000fe400080006ff */
[----:B------:R-:W-:Y:S02]  /*1850*/  USHF.L.U32 UR10, UR10, 0x1, URZ ;  /* 0x000000010a0a7899 */ /* 0x000fe400080006ff */
[----:B------:R-:W-:-:S04]  /*1860*/  UIADD3 UR4, UPT, UPT, -UR4, 0x100000, URZ ;  /* 0x0010000004047890 */ /* 0x000fc8000fffe1ff */
[----:B------:R-:W-:Y:S02]  /*1870*/  USHF.L.U32 UR5, UR4, 0xb, URZ ;  /* 0x0000000b04057899 */ /* 0x000fe400080006ff */
[----:B------:R-:W-:Y:S01]  /*1880*/  USHF.L.U32 UR4, UR4, 0x1, URZ ;  /* 0x0000000104047899 */ /* 0x000fe200080006ff */
[----:B------:R-:W2:Y:S03]  /*1890*/  FENCE.VIEW.ASYNC.S ;  /* 0x00000000000073c6 */ /* 0x000ea60000000000 */
[----:B--2---:R3:W5:Y:S08]  /*18a0*/  SYNCS.EXCH.64 URZ, [UR8+0x18008], UR10 ;  /* 0x0180080a08ff75b2 */ /* 0x0047700008000100 */
[----:B------:R3:W2:Y:S02]  /*18b0*/  SYNCS.EXCH.64 URZ, [UR8+0x18028], UR4 ;  /* 0x0180280408ff75b2 */ /* 0x0006a40008000100 */
[----:B---3--:R-:W-:Y:S01]  /*18c0*/  NOP ;  /* 0x0000000000007918 */ /* 0x008fe20000000000 */
.L_x_54:
[----:B--2---:R-:W-:Y:S05]  /*18d0*/  BSYNC.RECONVERGENT B4 ;  /* 0x0000000000047941 */ /* 0x004fea0003800200 */
.L_x_53:
[----:B-----5:R-:W-:Y:S01]  /*18e0*/  BAR.SYNC.DEFER_BLOCKING 0x0 ;  /* 0x0000000000007b1d */ /* 0x020fe20000010000 */
[----:B------:R-:W-:Y:S01]  /*18f0*/  UIADD3 UR12, UPT, UPT, UR8, 0x18020, URZ ;  /* 0x00018020080c7890 */ /* 0x000fe2000fffe0ff */
[----:B------:R-:W-:Y:S01]  /*1900*/  ISETP.GE.AND P0, PT, R10, 0x1, PT ;  /* 0x000000010a00780c */ /* 0x000fe20003f06270 */
[----:B------:R-:W-:-:S03]  /*1910*/  USHF.L.U32 UR15, UR7, 0x7, URZ ;  /* 0x00000007070f7899 */ /* 0x000fc600080006ff */
[----:B------:R-:W-:Y:S04]  /*1920*/  BSSY.RECONVERGENT B4, `(.L_x_55) ;  /* 0x000000d000047945 */ /* 0x000fe80003800200 */
[----:B------:R-:W-:Y:S05]  /*1930*/  @P3 BRA `(.L_x_56) ;  /* 0x00000000002c3947 */ /* 0x000fea0003800000 */
[----:B------:R-:W-:Y:S02]  /*1940*/  UMOV UR4, 0x1 ;  /* 0x0000000100047882 */ /* 0x000fe40000000000 */
[----:B------:R-:W-:-:S04]  /*1950*/  UIADD3 UR10, UPT, UPT, -UR4, 0x100000, URZ ;  /* 0x00100000040a7890 */ /* 0x000fc8000fffe1ff */
[----:B------:R-:W-:Y:S02]  /*1960*/  USHF.L.U32 UR11, UR10, 0xb, URZ ;  /* 0x0000000b0a0b7899 */ /* 0x000fe400080006ff */
[----:B------:R-:W-:Y:S02]  /*1970*/  USHF.L.U32 UR10, UR10, 0x1, URZ ;  /* 0x000000010a0a7899 */ /* 0x000fe400080006ff */
[----:B------:R-:W-:-:S04]  /*1980*/  UIADD3 UR4, UPT, UPT, -UR4, 0x100000, URZ ;  /* 0x0010000004047890 */ /* 0x000fc8000fffe1ff */
[----:B------:R-:W-:Y:S02]  /*1990*/  USHF.L.U32 UR5, UR4, 0xb, URZ ;  /* 0x0000000b04057899 */ /* 0x000fe400080006ff */
[----:B------:R-:W-:Y:S01]  /*19a0*/  USHF.L.U32 UR4, UR4, 0x1, URZ ;  /* 0x0000000104047899 */ /* 0x000fe200080006ff */
[----:B------:R-:W2:Y:S03]  /*19b0*/  FENCE.VIEW.ASYNC.S ;  /* 0x00000000000073c6 */ /* 0x000ea60000000000 */
[----:B--2---:R2:W3:Y:S08]  /*19c0*/  SYNCS.EXCH.64 URZ, [UR8+0x18010], UR10 ;  /* 0x0180100a08ff75b2 */ /* 0x0044f00008000100 */
[----:B------:R2:W5:Y:S01]  /*19d0*/  SYNCS.EXCH.64 URZ, [UR8+0x18030], UR4 ;  /* 0x0180300408ff75b2 */ /* 0x0005620008000100 */
[----:B------:R-:W-:Y:S01]  /*19e0*/  NOP ;  /* 0x0000000000007918 */ /* 0x000fe20000000000 */
.L_x_56:
[----:B--2---:R-:W-:Y:S05]  /*19f0*/  BSYNC.RECONVERGENT B4 ;  /* 0x0000000000047941 */ /* 0x004fea0003800200 */
.L_x_55:
[----:B------:R-:W-:Y:S05]  /*1a00*/  @!P0 BRA `(.L_x_57) ;  /* 0x0000000800908947 */ /* 0x000fea0003800000 */
[----:B---3-5:R-:W-:Y:S01]  /*1a10*/  BAR.SYNC.DEFER_BLOCKING 0x0 ;  /* 0x0000000000007b1d */ /* 0x028fe20000010000 */
[----:B------:R-:W-:Y:S01]  /*1a20*/  @!P3 IMAD.MOV.U32 R2, RZ, RZ, 0x8000 ;  /* 0x00008000ff02b424 */ /* 0x000fe200078e00ff */
[----:B------:R-:W-:Y:S02]  /*1a30*/  ELECT P1, URZ, PT ;  /* 0x0000000000ff782f */ /* 0x000fe40003820000 */
[----:B------:R-:W-:Y:S02]  /*1a40*/  ELECT P0, URZ, PT ;  /* 0x0000000000ff782f */ /* 0x000fe40003800000 */
[C---:B------:R-:W-:Y:S01]  /*1a50*/  ISETP.LT.U32.AND P1, PT, R68.reuse, 0x20, P1 ;  /* 0x000000204400780c */ /* 0x040fe20000f21070 */
[----:B------:R-:W-:Y:S01]  /*1a60*/  UMOV UR11, UR15 ;  /* 0x0000000f000b7c82 */ /* 0x000fe20008000000 */
[----:B------:R-:W-:Y:S01]  /*1a70*/  ISETP.LT.U32.AND P0, PT, R68, 0x40, P0 ;  /* 0x000000404400780c */ /* 0x000fe20000701070 */
[----:B------:R-:W-:-:S04]  /*1a80*/  ULOP3.LUT UR4, UR18, 0x1, URZ, 0xc0, !UPT ;  /* 0x0000000112047892 */ /* 0x000fc8000f8ec0ff */
[----:B------:R-:W-:Y:S02]  /*1a90*/  ULEA UR5, UR4, UR8, 0xd ;  /* 0x0000000804057291 */ /* 0x000fe4000f8e68ff */
[----:B------:R-:W-:-:S04]  /*1aa0*/  ULEA UR6, UR4, UR19, 0x6 ;  /* 0x0000001304067291 */ /* 0x000fc8000f8e30ff */
[----:B------:R-:W-:Y:S01]  /*1ab0*/  VOTEU.ANY UP0, P1 ;  /* 0x0000000000ff7886 */ /* 0x000fe20000800100 */
[----:B------:R-:W-:Y:S01]  /*1ac0*/  VOTEU.ANY UP2, P1 ;  /* 0x0000000000ff7886 */ /* 0x000fe20000840100 */
[----:B------:R-:W-:Y:S01]  /*1ad0*/  VOTEU.ANY UP1, P0 ;  /* 0x0000000000ff7886 */ /* 0x000fe20000020100 */
[----:B------:R-:W-:Y:S01]  /*1ae0*/  VOTEU.ANY UP3, P0 ;  /* 0x0000000000ff7886 */ /* 0x000fe20000060100 */
[----:B------:R2:W-:Y:S01]  /*1af0*/  @!P3 SYNCS.ARRIVE.TRANS64 RZ, [UR8+0x18000], R2 ;  /* 0x01800002ffffb9a7 */ /* 0x0005e20008000008 */
[----:B------:R3:W-:Y:S06]  /*1b00*/  MEMBAR.ALL.CTA ;  /* 0x0000000000007992 */ /* 0x0007ec0000008000 */
[----:B---3--:R-:W3:Y:S01]  /*1b10*/  FENCE.VIEW.ASYNC.S ;  /* 0x00000000000073c6 */ /* 0x008ee20000000000 */
[----:B------:R-:W-:Y:S01]  /*1b20*/  @UP0 UIADD3 UR9, UPT, UPT, UR8, 0x18000, URZ ;  /* 0x0001800008090890 */ /* 0x000fe2000fffe0ff */
[----:B------:R-:W-:Y:S01]  /*1b30*/  @UP0 UMOV UR10, URZ ;  /* 0x000000ff000a0c82 */ /* 0x000fe20008000000 */
[----:B------:R-:W-:-:S02]  /*1b40*/  @UP1 UIADD3 UR4, UPT, UPT, UR5, 0xc000, URZ ;  /* 0x0000c00005041890 */ /* 0x000fc4000fffe0ff */
[----:B------:R-:W-:Y:S01]  /*1b50*/  @UP1 UIADD3 UR5, UPT, UPT, UR8, 0x18000, URZ ;  /* 0x0001800008051890 */ /* 0x000fe2000fffe0ff */
[----:B------:R-:W-:Y:S01]  /*1b60*/  @UP1 UMOV UR7, URZ ;  /* 0x000000ff00071c82 */ /* 0x000fe20008000000 */
[----:B------:R-:W-:Y:S01]  /*1b70*/  UISETP.NE.U32.AND UP0, UPT, UR18, URZ, UPT ;  /* 0x000000ff1200728c */ /* 0x000fe2000bf05070 */
[----:B---3--:R-:W-:Y:S06]  /*1b80*/  BAR.SYNC.DEFER_BLOCKING 0x0 ;  /* 0x0000000000007b1d */ /* 0x008fec0000010000 */
[----:B------:R2:W-:Y:S02]  /*1b90*/  @UP2 UTMALDG.2D [UR8], [UR20] ;  /* 0x00000008140025b4 */ /* 0x0005e40008008000 */
[----:B------:R-:W-:Y:S06]  /*1ba0*/  BAR.SYNC.DEFER_BLOCKING 0x0 ;  /* 0x0000000000007b1d */ /* 0x000fec0000010000 */
[----:B------:R2:W-:Y:S02]  /*1bb0*/  @UP3 UTMALDG.2D [UR4], [UR22] ;  /* 0x00000004160035b4 */ /* 0x0005e40008008000 */
[----:B------:R-:W-:Y:S06]  /*1bc0*/  BAR.SYNC.DEFER_BLOCKING 0x0 ;  /* 0x0000000000007b1d */ /* 0x000fec0000010000 */
[----:B------:R-:W3:Y:S02]  /*1bd0*/  SYNCS.PHASECHK.TRANS64.TRYWAIT P0, [UR8+0x18000], RZ ;  /* 0x018000ffff0075a7 */ /* 0x000ee40008001108 */
[----:B--23--:R-:W-:Y:S05]  /*1be0*/  @!P0 BRA `(.L_x_58) ;  /* 0x0000001000348947 */ /* 0x00cfea0003800000 */
.L_x_74:
[----:B------:R-:W-:Y:S05]  /*1bf0*/  BRA.U UP0, `(.L_x_59) ;  /* 0x0000000100787547 */ /* 0x000fea000b800000 */
[----:B------:R-:W-:Y:S02]  /*1c00*/  UIADD3 UR4, UPT, UPT, UR8, 0xc000, URZ ;  /* 0x0000c00008047890 */ /* 0x000fe4000fffe0ff */
[----:B------:R-:W-:Y:S02]  /*1c10*/  USHF.R.U32.HI UR6, URZ, 0x4, UR8 ;  /* 0x00000004ff067899 */ /* 0x000fe40008011608 */
[----:B------:R-:W-:Y:S02]  /*1c20*/  USHF.R.U32.HI UR4, URZ, 0x4, UR4 ;  /* 0x00000004ff047899 */ /* 0x000fe40008011604 */
[----:B------:R-:W-:Y:S02]  /*1c30*/  USGXT.U32 UR6, UR6, 0xe ;  /* 0x0000000e0606789a */ /* 0x000fe40008000000 */
[----:B------:R-:W-:Y:S02]  /*1c40*/  USGXT.U32 UR5, UR4, 0xe ;  /* 0x0000000e0405789a */ /* 0x000fe40008000000 */
[----:B------:R-:W-:-:S02]  /*1c50*/  UIADD3 UR34, UP0, UPT, UR6, 0x2, URZ ;  /* 0x0000000206227890 */ /* 0x000fc4000ff1e0ff */
[----:B------:R-:W-:Y:S01]  /*1c60*/  UIADD3 UR32, UP1, UPT, UR5, 0x2000080, URZ ;  /* 0x0200008005207890 */ /* 0x000fe2000ff3e0ff */
[----:B------:R-:W-:Y:S01]  /*1c70*/  UMOV UR4, URZ ;  /* 0x000000ff00047c82 */ /* 0x000fe20008000000 */
[----:B------:R-:W-:Y:S01]  /*1c80*/  UMOV UR36, 0x0 ;  /* 0x0000000000247882 */ /* 0x000fe20000000000 */
[----:B------:R-:W-:Y:S02]  /*1c90*/  UIADD3.X UR35, UPT, UPT, UR4, 0x40004040, URZ, UP0, !UPT ;  /* 0x4000404004237890 */ /* 0x000fe400087fe4ff */
[----:B------:R-:W-:Y:S02]  /*1ca0*/  UIADD3.X UR33, UPT, UPT, UR4, 0x40004040, URZ, UP1, !UPT ;  /* 0x4000404004217890 */ /* 0x000fe40008ffe4ff */
[----:B------:R-:W-:Y:S02]  /*1cb0*/  ULOP3.LUT UR4, UR5, 0x2000000, URZ, 0xfc, !UPT ;  /* 0x0200000005047892 */ /* 0x000fe4000f8efcff */
[----:B------:R-:W-:Y:S02]  /*1cc0*/  UIADD3.64 UR10, UPT, UPT, UR34, 0x2, URZ ;  /* 0x00000002220a7897 */ /* 0x000fe4000fffe0ff */
[----:B------:R-:W-:-:S02]  /*1cd0*/  UIADD3.64 UR26, UPT, UPT, UR32, 0x80, URZ ;  /* 0x00000080201a7897 */ /* 0x000fc4000fffe0ff */
[----:B------:R-:W-:Y:S02]  /*1ce0*/  UIADD3.64 UR28, UPT, UPT, UR34, 0x4, URZ ;  /* 0x00000004221c7897 */ /* 0x000fe4000fffe0ff */
[----:B------:R-:W-:Y:S01]  /*1cf0*/  UIADD3.64 UR30, UPT, UPT, UR32, 0x100, URZ ;  /* 0x00000100201e7897 */ /* 0x000fe2000fffe0ff */
[----:B------:R-:W-:Y:S01]  /*1d00*/  UMOV UR37, 0x8210010 ;  /* 0x0821001000257882 */ /* 0x000fe20000000000 */
[----:B------:R-:W-:Y:S01]  /*1d10*/  UMOV UR7, 0x40004040 ;  /* 0x4000404000077882 */ /* 0x000fe20000000000 */
[----:B------:R-:W-:Y:S01]  /*1d20*/  UMOV UR5, 0x40004040 ;  /* 0x4000404000057882 */ /* 0x000fe20000000000 */
[----:B------:R-:W-:Y:S01]  /*1d30*/  UMOV UR38, 0x0 ;  /* 0x0000000000267882 */ /* 0x000fe20000000000 */
[----:B------:R-:W-:Y:S01]  /*1d40*/  UMOV UR39, 0x8210010 ;  /* 0x0821001000277882 */ /* 0x000fe20000000000 */
[----:B------:R-:W-:Y:S01]  /*1d50*/  UMOV UR40, 0x0 ;  /* 0x0000000000287882 */ /* 0x000fe20000000000 */
[----:B------:R-:W-:Y:S01]  /*1d60*/  UMOV UR41, 0x8210010 ;  /* 0x0821001000297882 */ /* 0x000fe20000000000 */
[----:B------:R2:W-:Y:S01]  /*1d70*/  UTCHMMA gdesc[UR6], gdesc[UR4], tmem[UR24], tmem[UR36], idesc[UR37], !UPT ;  /* 0x00ff2404060075ea */ /* 0x0005e2000f800018 */
[----:B------:R-:W-:Y:S01]  /*1d80*/  UMOV UR42, 0x0 ;  /* 0x00000000002a7882 */ /* 0x000fe20000000000 */
[----:B------:R-:W-:Y:S01]  /*1d90*/  UMOV UR43, 0x8210010 ;  /* 0x08210010002b7882 */ /* 0x000fe20000000000 */
[----:B------:R2:W-:Y:S01]  /*1da0*/  UTCHMMA gdesc[UR34], gdesc[UR32], tmem[UR24], tmem[UR38], idesc[UR39], UPT ;  /* 0x00ff2620220075ea */ /* 0x0005e2000b800018 */
[----:B------:R2:W-:Y:S01]  /*1db0*/  UTCHMMA gdesc[UR10], gdesc[UR26], tmem[UR24], tmem[UR40], idesc[UR41], UPT ;  /* 0x00ff281a0a0075ea */ /* 0x0005e2000b800018 */
[----:B------:R2:W-:Y:S01]  /*1dc0*/  UTCHMMA gdesc[UR28], gdesc[UR30], tmem[UR24], tmem[UR42], idesc[UR43], UPT ;  /* 0x00ff2a1e1c0075ea */ /* 0x0005e2000b800018 */
[----:B------:R-:W-:Y:S01]  /*1dd0*/  NOP ;  /* 0x0000000000007918 */ /* 0x000fe20000000000 */
.L_x_59:
[----:B------:R-:W-:Y:S01]  /*1de0*/  ELECT P0, URZ, PT ;  /* 0x0000000000ff782f */ /* 0x000fe20003800000 */
[----:B--2---:R-:W-:Y:S01]  /*1df0*/  UMOV UR4, UR12 ;  /* 0x0000000c00047c82 */ /* 0x004fe20008000000 */
[----:B------:R-:W-:Y:S02]  /*1e00*/  UMOV UR5, URZ ;  /* 0x000000ff00057c82 */ /* 0x000fe40008000000 */
[----:B------:R-:W-:-:S13]  /*1e10*/  ISETP.LT.U32.AND P0, PT, R68, 0x20, P0 ;  /* 0x000000204400780c */ /* 0x000fda0000701070 */
[----:B------:R-:W-:Y:S01]  /*1e20*/  VOTEU.ANY UP0, P0 ;  /* 0x0000000000ff7886 */ /* 0x000fe20000000100 */
[----:B------:R-:W-:Y:S01]  /*1e30*/  VOTEU.ANY UP1, P0 ;  /* 0x0000000000ff7886 */ /* 0x000fe20000020100 */
[----:B------:R-:W-:-:S03]  /*1e40*/  ISETP.GE.U32.AND P0, PT, R10, 0x41, PT ;  /* 0x000000410a00780c */ /* 0x000fc60003f06070 */
[----:B------:R-:W-:Y:S02]  /*1e50*/  @UP0 UMOV UR4, UR4 ;  /* 0x0000000400040c82 */ /* 0x000fe40008000000 */
[----:B------:R2:W-:Y:S01]  /*1e60*/  @UP1 UTCBAR [UR4], URZ ;  /* 0x000000ff040013e9 */ /* 0x0005e200080000ff */
[----:B------:R-:W-:Y:S06]  /*1e70*/  BAR.SYNC.DEFER_BLOCKING 0x0 ;  /* 0x0000000000007b1d */ /* 0x000fec0000010000 */
[----:B------:R-:W3:Y:S02]  /*1e80*/  SYNCS.PHASECHK.TRANS64.TRYWAIT P1, [UR8+0x18020], RZ ;  /* 0x018020ffff0075a7 */ /* 0x000ee40008021108 */
[----:B--23--:R-:W-:Y:S05]  /*1e90*/  @!P1 BRA `(.L_x_60) ;  /* 0x0000000c00949947 */ /* 0x00cfea0003800000 */
.L_x_75:
[----:B------:R-:W-:Y:S01]  /*1ea0*/  UMOV UR4, URZ ;  /* 0x000000ff00047c82 */ /* 0x000fe20008000000 */
[----:B------:R-:W-:Y:S05]  /*1eb0*/  @!P0 BRA `(.L_x_57) ;  /* 0x0000000400648947 */ /* 0x000fea0003800000 */
[----:B------:R-:W2:Y:S01]  /*1ec0*/  LDCU UR44, c[0x0][0x3a0] ;  /* 0x00007400ff2c77ac */ /* 0x000ea20008000800 */
[----:B------:R-:W-:Y:S01]  /*1ed0*/  UMOV UR9, 0x1 ;  /* 0x0000000100097882 */ /* 0x000fe20000000000 */
[----:B------:R-:W-:-:S05]  /*1ee0*/  UMOV UR14, 0x40 ;  /* 0x00000040000e7882 */ /* 0x000fca0000000000 */
.L_x_64:
[----:B------:R-:W-:Y:S01]  /*1ef0*/  BAR.SYNC.DEFER_BLOCKING 0x0 ;  /* 0x0000000000007b1d */ /* 0x000fe20000010000 */
[----:B------:R-:W-:Y:S01]  /*1f00*/  ULEA UR25, UR9, UR8, 0x3 ;  /* 0x0000000809197291 */ /* 0x000fe2000f8e18ff */
[----:B------:R-:W-:Y:S01]  /*1f10*/  @!P3 IMAD.MOV.U32 R2, RZ, RZ, 0x8000 ;  /* 0x00008000ff02b424 */ /* 0x000fe200078e00ff */
[----:B------:R-:W-:Y:S01]  /*1f20*/  ELECT P1, URZ, PT ;  /* 0x0000000000ff782f */ /* 0x000fe20003820000 */
[----:B------:R-:W-:-:S03]  /*1f30*/  ULEA UR12, UR9, UR8, 0xe ;  /* 0x00000008090c7291 */ /* 0x000fc6000f8e70ff */
[----:B------:R-:W-:Y:S02]  /*1f40*/  ISETP.LT.U32.AND P1, PT, R68, 0x20, P1 ;  /* 0x000000204400780c */ /* 0x000fe40000f21070 */
[----:B------:R-:W-:Y:S01]  /*1f50*/  ELECT P0, URZ, PT ;  /* 0x0000000000ff782f */ /* 0x000fe20003800000 */
[----:B------:R-:W-:-:S03]  /*1f60*/  ULOP3.LUT UR28, UR18, 0x1, URZ, 0xc0, !UPT ;  /* 0x00000001121c7892 */ /* 0x000fc6000f8ec0ff */
[----:B------:R-:W-:Y:S01]  /*1f70*/  ISETP.LT.U32.AND P0, PT, R68, 0x40, P0 ;  /* 0x000000404400780c */ /* 0x000fe20000701070 */
[----:B------:R-:W-:Y:S02]  /*1f80*/  UIADD3 UR5, UPT, UPT, UR12, 0xc000, URZ ;  /* 0x0000c0000c057890 */ /* 0x000fe4000fffe0ff */
[----:B------:R-:W-:Y:S02]  /*1f90*/  ULEA UR30, UR28, UR19, 0x6 ;  /* 0x000000131c1e7291 */ /* 0x000fe4000f8e30ff */
[----:B------:R-:W-:Y:S01]  /*1fa0*/  ULEA UR28, UR28, UR5, 0xd ;  /* 0x000000051c1c7291 */ /* 0x000fe2000f8e68ff */
[----:B------:R-:W-:Y:S01]  /*1fb0*/  UMOV UR31, UR14 ;  /* 0x0000000e001f7c82 */ /* 0x000fe20008000000 */
[----:B------:R-:W-:Y:S01]  /*1fc0*/  VOTEU.ANY UP0, P1 ;  /* 0x0000000000ff7886 */ /* 0x000fe20000800100 */
[----:B------:R-:W-:Y:S01]  /*1fd0*/  USHF.L.U32 UR6, UR4, 0x1f, URZ ;  /* 0x0000001f04067899 */ /* 0x000fe200080006ff */
[----:B------:R3:W-:Y:S01]  /*1fe0*/  @!P3 SYNCS.ARRIVE.TRANS64 RZ, [UR25+0x18000], R2 ;  /* 0x01800002ffffb9a7 */ /* 0x0007e20008000019 */
[----:B------:R5:W-:Y:S06]  /*1ff0*/  MEMBAR.ALL.CTA ;  /* 0x0000000000007992 */ /* 0x000bec0000008000 */
[----:B-----5:R-:W5:Y:S01]  /*2000*/  FENCE.VIEW.ASYNC.S ;  /* 0x00000000000073c6 */ /* 0x020f620000000000 */
[----:B------:R-:W-:Y:S01]  /*2010*/  @UP0 UIADD3 UR13, UPT, UPT, UR25, 0x18000, URZ ;  /* 0x00018000190d0890 */ /* 0x000fe2000fffe0ff */
[----:B-----5:R-:W-:Y:S01]  /*2020*/  VOTEU.ANY UP0, P1 ;  /* 0x0000000000ff7886 */ /* 0x020fe20000800100 */
[----:B------:R-:W-:Y:S01]  /*2030*/  VOTEU.ANY UP1, P0 ;  /* 0x0000000000ff7886 */ /* 0x000fe20000020100 */
[----:B---3--:R-:W-:-:S04]  /*2040*/  IMAD.U32 R2, RZ, RZ, UR6 ;  /* 0x00000006ff027e24 */ /* 0x008fc8000f8e00ff */
[----:B------:R-:W-:Y:S01]  /*2050*/  @UP1 UIADD3 UR29, UPT, UPT, UR25, 0x18000, URZ ;  /* 0x00018000191d1890 */ /* 0x000fe2000fffe0ff */
[----:B------:R-:W-:Y:S01]  /*2060*/  VOTEU.ANY UP1, P0 ;  /* 0x0000000000ff7886 */ /* 0x000fe20000020100 */
[----:B------:R-:W-:Y:S06]  /*2070*/  BAR.SYNC.DEFER_BLOCKING 0x0 ;  /* 0x0000000000007b1d */ /* 0x000fec0000010000 */
[----:B------:R3:W-:Y:S01]  /*2080*/  @UP0 UTMALDG.2D [UR12], [UR20] ;  /* 0x0000000c140005b4 */ /* 0x0007e20008008000 */
[----:B------:R-:W-:Y:S01]  /*2090*/  UISETP.NE.U32.AND UP0, UPT, UR18, URZ, UPT ;  /* 0x000000ff1200728c */ /* 0x000fe2000bf05070 */
[----:B------:R-:W-:Y:S06]  /*20a0*/  BAR.SYNC.DEFER_BLOCKING 0x0 ;  /* 0x0000000000007b1d */ /* 0x000fec0000010000 */
[----:B------:R3:W-:Y:S02]  /*20b0*/  @UP1 UTMALDG.2D [UR28], [UR22] ;  /* 0x0000001c160015b4 */ /* 0x0007e40008008000 */
[----:B------:R-:W-:Y:S06]  /*20c0*/  BAR.SYNC.DEFER_BLOCKING 0x0 ;  /* 0x0000000000007b1d */ /* 0x000fec0000010000 */
[----:B------:R-:W5:Y:S02]  /*20d0*/  SYNCS.PHASECHK.TRANS64.TRYWAIT P0, [UR25+0x18000], R2 ;  /* 0x01800002ff0075a7 */ /* 0x000f640008001119 */
[----:B---3-5:R-:W-:Y:S05]  /*20e0*/  @!P0 BRA `(.L_x_61) ;  /* 0x0000000c000c8947 */ /* 0x028fea0003800000 */
.L_x_76:
[----:B------:R-:W-:Y:S05]  /*20f0*/  BRA.U UP0, `(.L_x_62) ;  /* 0x0000000100887547 */ /* 0x000fea000b800000 */
[----:B------:R-:W-:Y:S02]  /*2100*/  USHF.R.U32.HI UR10, URZ, 0x4, UR12 ;  /* 0x00000004ff0a7899 */ /* 0x000fe4000801160c */
[----:B------:R-:W-:Y:S02]  /*2110*/  USHF.R.U32.HI UR7, URZ, 0x4, UR5 ;  /* 0x00000004ff077899 */ /* 0x000fe40008011605 */
[----:B------:R-:W-:Y:S02]  /*2120*/  USGXT.U32 UR10, UR10, 0xe ;  /* 0x0000000e0a0a789a */ /* 0x000fe40008000000 */
[----:B------:R-:W-:Y:S02]  /*2130*/  USGXT.U32 UR7, UR7, 0xe ;  /* 0x0000000e0707789a */ /* 0x000fe40008000000 */
[----:B------:R-:W-:Y:S02]  /*2140*/  UIADD3 UR12, UP0, UPT, UR10, 0x2, URZ ;  /* 0x000000020a0c7890 */ /* 0x000fe4000ff1e0ff */
[----:B------:R-:W-:Y:S01]  /*2150*/  UIADD3 UR26, UP1, UPT, UR7, 0x2000080, URZ ;  /* 0x02000080071a7890 */ /* 0x000fe2000ff3e0ff */
[----:B------:R-:W-:Y:S01]  /*2160*/  UMOV UR5, URZ ;  /* 0x000000ff00057c82 */ /* 0x000fe20008000000 */
[----:B------:R-:W-:Y:S01]  /*2170*/  UMOV UR6, URZ ;  /* 0x000000ff00067c82 */ /* 0x000fe20008000000 */
[----:B------:R-:W-:-:S02]  /*2180*/  UIADD3.X UR13, UPT, UPT, UR5, 0x40004040, URZ, UP0, !UPT ;  /* 0x40004040050d7890 */ /* 0x000fc400087fe4ff */
[----:B------:R-:W-:Y:S02]  /*2190*/  UIADD3.X UR27, UPT, UPT, UR6, 0x40004040, URZ, UP1, !UPT ;  /* 0x40004040061b7890 */ /* 0x000fe40008ffe4ff */
[----:B------:R-:W-:Y:S02]  /*21a0*/  UIADD3 UR28, UP0, UPT, UR12, 0x2, URZ ;  /* 0x000000020c1c7890 */ /* 0x000fe4000ff1e0ff */
[----:B------:R-:W-:Y:S02]  /*21b0*/  UIADD3 UR30, UP1, UPT, UR26, 0x80, URZ ;  /* 0x000000801a1e7890 */ /* 0x000fe4000ff3e0ff */
[----:B------:R-:W-:Y:S02]  /*21c0*/  UIADD3 UR32, UP2, UPT, UR12, 0x4, URZ ;  /* 0x000000040c207890 */ /* 0x000fe4000ff5e0ff */
[----:B------:R-:W-:Y:S02]  /*21d0*/  UIADD3 UR34, UP3, UPT, UR26, 0x100, URZ ;  /* 0x000001001a227890 */ /* 0x000fe4000ff7e0ff */
[----:B------:R-:W-:-:S02]  /*21e0*/  ULOP3.LUT UR6, UR7, 0x2000000, URZ, 0xfc, !UPT ;  /* 0x0200000007067892 */ /* 0x000fc4000f8efcff */
[----:B------:R-:W-:Y:S02]  /*21f0*/  UIADD3.X UR29, UPT, UPT, UR13, URZ, URZ, UP0, !UPT ;  /* 0x000000ff0d1d7290 */ /* 0x000fe400087fe4ff */
[----:B------:R-:W-:Y:S02]  /*2200*/  UIADD3.X UR31, UPT, UPT, UR27, URZ, URZ, UP1, !UPT ;  /* 0x000000ff1b1f7290 */ /* 0x000fe40008ffe4ff */
[----:B------:R-:W-:Y:S02]  /*2210*/  UIADD3.X UR33, UPT, UPT, UR13, URZ, URZ, UP2, !UPT ;  /* 0x000000ff0d217290 */ /* 0x000fe400097fe4ff */
[----:B------:R-:W-:Y:S01]  /*2220*/  UIADD3.X UR35, UPT, UPT, UR27, URZ, URZ, UP3, !UPT ;  /* 0x000000ff1b237290 */ /* 0x000fe20009ffe4ff */
[----:B------:R-:W-:Y:S01]  /*2230*/  UMOV UR36, 0x0 ;  /* 0x0000000000247882 */ /* 0x000fe20000000000 */
[----:B------:R-:W-:Y:S01]  /*2240*/  UMOV UR37, 0x8210010 ;  /* 0x0821001000257882 */ /* 0x000fe20000000000 */
[----:B------:R-:W-:Y:S01]  /*2250*/  UMOV UR11, 0x40004040 ;  /* 0x40004040000b7882 */ /* 0x000fe20000000000 */
[----:B------:R-:W-:Y:S01]  /*2260*/  UMOV UR7, 0x40004040 ;  /* 0x4000404000077882 */ /* 0x000fe20000000000 */
[----:B------:R-:W-:Y:S01]  /*2270*/  UMOV UR38, 0x0 ;  /* 0x0000000000267882 */ /* 0x000fe20000000000 */
[----:B------:R-:W-:Y:S01]  /*2280*/  UMOV UR39, 0x8210010 ;  /* 0x0821001000277882 */ /* 0x000fe20000000000 */
[----:B------:R-:W-:Y:S01]  /*2290*/  UMOV UR40, 0x0 ;  /* 0x0000000000287882 */ /* 0x000fe20000000000 */
[----:B------:R-:W-:Y:S01]  /*22a0*/  UMOV UR41, 0x8210010 ;  /* 0x0821001000297882 */ /* 0x000fe20000000000 */
[----:B------:R3:W-:Y:S01]  /*22b0*/  UTCHMMA gdesc[UR10], gdesc[UR6], tmem[UR24], tmem[UR36], idesc[UR37], UPT ;  /* 0x00ff24060a0075ea */ /* 0x0007e2000b800018 */
[----:B------:R-:W-:Y:S01]  /*22c0*/  UMOV UR42, 0x0 ;  /* 0x00000000002a7882 */ /* 0x000fe20000000000 */
[----:B------:R-:W-:Y:S01]  /*22d0*/  UMOV UR43, 0x8210010 ;  /* 0x08210010002b7882 */ /* 0x000fe20000000000 */
[----:B------:R3:W-:Y:S01]  /*22e0*/  UTCHMMA gdesc[UR12], gdesc[UR26], tmem[UR24], tmem[UR38], idesc[UR39], UPT ;  /* 0x00ff261a0c0075ea */ /* 0x0007e2000b800018 */
[----:B------:R3:W-:Y:S01]  /*22f0*/  UTCHMMA gdesc[UR28], gdesc[UR30], tmem[UR24], tmem[UR40], idesc[UR41], UPT ;  /* 0x00ff281e1c0075ea */ /* 0x0007e2000b800018 */
[----:B------:R3:W-:Y:S01]  /*2300*/  UTCHMMA gdesc[UR32], gdesc[UR34], tmem[UR24], tmem[UR42], idesc[UR43], UPT ;  /* 0x00ff2a22200075ea */ /* 0x0007e2000b800018 */
[----:B------:R-:W-:Y:S01]  /*2310*/  NOP ;  /* 0x0000000000007918 */ /* 0x000fe20000000000 */
.L_x_62:
[----:B------:R-:W-:Y:S01]  /*2320*/  ELECT P0, URZ, PT ;  /* 0x0000000000ff782f */ /* 0x000fe20003800000 */
[----:B---3--:R-:W-:-:S03]  /*2330*/  UIADD3 UR6, UPT, UPT, UR25, 0x18020, URZ ;  /* 0x0001802019067890 */ /* 0x008fc6000fffe0ff */
[----:B------:R-:W-:Y:S01]  /*2340*/  ISETP.LT.U32.AND P0, PT, R68, 0x20, P0 ;  /* 0x000000204400780c */ /* 0x000fe20000701070 */
[----:B------:R-:W-:-:S12]  /*2350*/  UMOV UR7, URZ ;  /* 0x000000ff00077c82 */ /* 0x000fd80008000000 */
[----:B------:R-:W-:Y:S01]  /*2360*/  VOTEU.ANY UP0, P0 ;  /* 0x0000000000ff7886 */ /* 0x000fe20000000100 */
[----:B------:R-:W-:-:S04]  /*2370*/  VOTEU.ANY UP1, P0 ;  /* 0x0000000000ff7886 */ /* 0x000fc80000020100 */
[----:B------:R-:W-:Y:S02]  /*2380*/  @UP0 UMOV UR6, UR6 ;  /* 0x0000000600060c82 */ /* 0x000fe40008000000 */
[----:B------:R3:W-:Y:S01]  /*2390*/  @UP1 UTCBAR [UR6], URZ ;  /* 0x000000ff060013e9 */ /* 0x0007e200080000ff */
[----:B------:R-:W-:Y:S06]  /*23a0*/  BAR.SYNC.DEFER_BLOCKING 0x0 ;  /* 0x0000000000007b1d */ /* 0x000fec0000010000 */
[----:B------:R-:W5:Y:S02]  /*23b0*/  SYNCS.PHASECHK.TRANS64.TRYWAIT P0, [UR25+0x18020], R2 ;  /* 0x01802002ff0075a7 */ /* 0x000f640008001119 */
[----:B---3-5:R-:W-:Y:S05]  /*23c0*/  @!P0 BRA `(.L_x_63) ;  /* 0x0000000800608947 */ /* 0x028fea0003800000 */
.L_x_77:
[----:B------:R-:W-:Y:S02]  /*23d0*/  UIADD3 UR9, UPT, UPT, UR9, 0x1, URZ ;  /* 0x0000000109097890 */ /* 0x000fe4000fffe0ff */
[----:B------:R-:W-:Y:S02]  /*23e0*/  UIADD3 UR14, UPT, UPT, UR14, 0x40, URZ ;  /* 0x000000400e0e7890 */ /* 0x000fe4000fffe0ff */
[----:B------:R-:W-:-:S04]  /*23f0*/  UISETP.NE.U32.AND UP0, UPT, UR9, 0x3, UPT ;  /* 0x000000030900788c */ /* 0x000fc8000bf05070 */
[----:B------:R-:W-:Y:S02]  /*2400*/  USEL UR5, URZ, 0x1, UP0 ;  /* 0x00000001ff057887 */ /* 0x000fe40008000000 */
[----:B------:R-:W-:Y:S02]  /*2410*/  USEL UR9, UR9, URZ, UP0 ;  /* 0x000000ff09097287 */ /* 0x000fe40008000000 */
[----:B--2---:R-:W-:Y:S02]  /*2420*/  UISETP.GE.AND UP0, UPT, UR14, UR44, UPT ;  /* 0x0000002c0e00728c */ /* 0x004fe4000bf06270 */
[----:B------:R-:W-:-:S07]  /*2430*/  ULOP3.LUT UR4, UR4, UR5, URZ, 0x3c, !UPT ;  /* 0x0000000504047292 */ /* 0x000fce000f8e3cff */
[----:B------:R-:W-:Y:S05]  /*2440*/  BRA.U !UP0, `(.L_x_64) ;  /* 0xfffffff908a87547 */ /* 0x000fea000b83ffff */
.L_x_57:
[----:B---3-5:R-:W-:Y:S06]  /*2450*/  BAR.SYNC.DEFER_BLOCKING 0x0 ;  /* 0x0000000000007b1d */ /* 0x028fec0000010000 */
[----:B------:R-:W-:Y:S04]  /*2460*/  BSSY.RECONVERGENT B4, `(.L_x_65) ;  /* 0x0000004000047945 */ /* 0x000fe80003800200 */
[----:B------:R-:W-:Y:S05]  /*2470*/  @P3 BRA `(.L_x_66) ;  /* 0x0000000000083947 */ /* 0x000fea0003800000 */
[----:B------:R-:W2:Y:S02]  /*2480*/  SYNCS.CCTL.IV [UR8+0x18000] ;  /* 0x01800000ff0079b1 */ /* 0x000ea40008000008 */
[----:B--2---:R-:W2:Y:S02]  /*2490*/  SYNCS.CCTL.IV [UR8+0x18020] ;  /* 0x01802000ff0079b1 */ /* 0x004ea40008000008 */
.L_x_66:
[----:B------:R-:W-:Y:S05]  /*24a0*/  BSYNC.RECONVERGENT B4 ;  /* 0x0000000000047941 */ /* 0x000fea0003800200 */
.L_x_65:
[----:B--2---:R-:W-:Y:S06]  /*24b0*/  BAR.SYNC.DEFER_BLOCKING 0x0 ;  /* 0x0000000000007b1d */ /* 0x004fec0000010000 */
[----:B------:R-:W-:Y:S04]  /*24c0*/  BSSY.RECONVERGENT B4, `(.L_x_67) ;  /* 0x0000004000047945 */ /* 0x000fe80003800200 */
[----:B------:R-:W-:Y:S05]  /*24d0*/  @P3 BRA `(.L_x_68) ;  /* 0x0000000000083947 */ /* 0x000fea0003800000 */
[----:B------:R-:W2:Y:S02]  /*24e0*/  SYNCS.CCTL.IV [UR8+0x18008] ;  /* 0x01800800ff0079b1 */ /* 0x000ea40008000008 */
[----:B--2---:R-:W2:Y:S02]  /*24f0*/  SYNCS.CCTL.IV [UR8+0x18028] ;  /* 0x01802800ff0079b1 */ /* 0x004ea40008000008 */
.L_x_68:
[----:B------:R-:W-:Y:S05]  /*2500*/  BSYNC.RECONVERGENT B4 ;  /* 0x0000000000047941 */ /* 0x000fea0003800200 */
.L_x_67:
[----:B--2---:R-:W-:Y:S06]  /*2510*/  BAR.SYNC.DEFER_BLOCKING 0x0 ;  /* 0x0000000000007b1d */ /* 0x004fec0000010000 */
[----:B------:R-:W-:Y:S04]  /*2520*/  BSSY.RECONVERGENT B4, `(.L_x_69) ;  /* 0x0000004000047945 */ /* 0x000fe80003800200 */
[----:B------:R-:W-:Y:S05]  /*2530*/  @P3 BRA `(.L_x_70) ;  /* 0x0000000000083947 */ /* 0x000fea0003800000 */
[----:B------:R-:W2:Y:S02]  /*2540*/  SYNCS.CCTL.IV [UR8+0x18010] ;  /* 0x01801000ff0079b1 */ /* 0x000ea40008000008 */
[----:B--2---:R-:W2:Y:S02]  /*2550*/  SYNCS.CCTL.IV [UR8+0x18030] ;  /* 0x01803000ff0079b1 */ /* 0x004ea40008000008 */
.L_x_70:
[----:B------:R-:W-:Y:S05]  /*2560*/  BSYNC.RECONVERGENT B4 ;  /* 0x0000000000047941 */ /* 0x000fea0003800200 */
.L_x_69:
[----:B------:R-:W-:Y:S01]  /*2570*/  USHF.L.U32 UR4, UR18, 0x15, URZ ;  /* 0x0000001512047899 */ /* 0x000fe200080006ff */
[C---:B------:R-:W-:Y:S01]  /*2580*/  IMAD.SHL.U32 R2, R0.reuse, 0x80, RZ ;  /* 0x0000008000027824 */ /* 0x040fe200078e00ff */
[----:B------:R-:W-:Y:S01]  /*2590*/  USHF.L.U32 UR5, UR18, 0x4, URZ ;  /* 0x0000000412057899 */ /* 0x000fe200080006ff */
[----:B------:R-:W-:Y:S01]  /*25a0*/  IMAD.SHL.U32 R3, R0, 0x10, RZ ;  /* 0x0000001000037824 */ /* 0x000fe200078e00ff */
[----:B------:R-:W-:Y:S02]  /*25b0*/  ULOP3.LUT UR4, UR4, 0x600000, URZ, 0xc0, !UPT ;  /* 0x0060000004047892 */ /* 0x000fe4000f8ec0ff */
[----:B------:R-:W-:Y:S01]  /*25c0*/  ULOP3.LUT UR5, UR5, 0x40, URZ, 0xc0, !UPT ;  /* 0x0000004005057892 */ /* 0x000fe2000f8ec0ff */
[----:B------:R-:W-:Y:S02]  /*25d0*/  LOP3.LUT R2, R2, 0x7f80, RZ, 0xc0, !PT ;  /* 0x00007f8002027812 */ /* 0x000fe400078ec0ff */
[----:B------:R-:W-:Y:S01]  /*25e0*/  ELECT P0, URZ, PT ;  /* 0x0000000000ff782f */ /* 0x000fe20003800000 */
[----:B------:R-:W-:Y:S01]  /*25f0*/  UIADD3 UR4, UPT, UPT, UR5, UR4, UR24 ;  /* 0x0000000405047290 */ /* 0x000fe2000fffe018 */
[----:B------:R-:W-:Y:S01]  /*2600*/  LOP3.LUT R2, R2, 0x70, R3, 0xf8, !PT ;  /* 0x0000007002027812 */ /* 0x000fe200078ef803 */
[----:B------:R-:W-:Y:S01]  /*2610*/  ULOP3.LUT UR18, UR18, 0x1, URZ, 0xc0, !UPT ;  /* 0x0000000112127892 */ /* 0x000fe2000f8ec0ff */
[----:B------:R-:W-:Y:S01]  /*2620*/  ISETP.LT.U32.AND P0, PT, R68, 0x40, P0 ;  /* 0x000000404400780c */ /* 0x000fe20000701070 */
[----:B------:R-:W-:Y:S01]  /*2630*/  UMOV UR6, UR15 ;  /* 0x0000000f00067c82 */ /* 0x000fe20008000000 */
[C---:B------:R-:W-:Y:S01]  /*2640*/  LOP3.LUT R0, R2.reuse, 0x10, RZ, 0x3c, !PT ;  /* 0x0000001002007812 */ /* 0x040fe200078e3cff */
[----:B------:R-:W-:Y:S01]  /*2650*/  ULEA UR5, UR18, UR19, 0x6 ;  /* 0x0000001312057291 */ /* 0x000fe2000f8e30ff */
[----:B------:R-:W-:-:S02]  /*2660*/  LOP3.LUT R3, R2, 0x20, RZ, 0x3c, !PT ;  /* 0x0000002002037812 */ /* 0x000fc400078e3cff */
[----:B----4-:R-:W3:Y:S01]  /*2670*/  LDTM.x64 R4, tmem[UR4] ;  /* 0x00000004000479ee */ /* 0x010ee20008340000 */
[----:B------:R-:W-:Y:S01]  /*2680*/  NOP ;  /* 0x0000000000007918 */ /* 0x000fe20000000000 */
[----:B------:R-:W-:-:S05]  /*2690*/  ULEA UR4, UR18, UR8, 0xe ;  /* 0x0000000812047291 */ /* 0x000fca000f8e70ff */
[----:B---3--:R-:W-:Y:S01]  /*26a0*/  VOTEU.ANY UP1, P0 ;  /* 0x0000000000ff7886 */ /* 0x008fe20000020100 */
[----:B------:R-:W-:Y:S01]  /*26b0*/  VOTEU.ANY UP0, P0 ;  /* 0x0000000000ff7886 */ /* 0x000fe20000000100 */
[----:B------:R-:W-:Y:S02]  /*26c0*/  F2FP.F16.F32.PACK_AB R4, R5, R4 ;  /* 0x000000040504723e */ /* 0x000fe400000000ff */
[----:B------:R-:W-:Y:S02]  /*26d0*/  F2FP.F16.F32.PACK_AB R5, R7, R6 ;  /* 0x000000060705723e */ /* 0x000fe400000000ff */
[----:B------:R-:W-:Y:S02]  /*26e0*/  F2FP.F16.F32.PACK_AB R12, R13, R12 ;  /* 0x0000000c0d0c723e */ /* 0x000fe400000000ff */
[----:B------:R-:W-:Y:S02]  /*26f0*/  F2FP.F16.F32.PACK_AB R6, R9, R8 ;  /* 0x000000080906723e */ /* 0x000fe400000000ff */
[----:B------:R-:W-:-:S02]  /*2700*/  F2FP.F16.F32.PACK_AB R7, R11, R10 ;  /* 0x0000000a0b07723e */ /* 0x000fc400000000ff */
[----:B------:R-:W-:Y:S02]  /*2710*/  F2FP.F16.F32.PACK_AB R13, R15, R14 ;  /* 0x0000000e0f0d723e */ /* 0x000fe400000000ff */
[----:B------:R-:W-:Y:S01]  /*2720*/  F2FP.F16.F32.PACK_AB R20, R21, R20 ;  /* 0x000000141514723e */ /* 0x000fe200000000ff */
[----:B--2---:R2:W-:Y:S01]  /*2730*/  STS.128 [R2+UR8], R4 ;  /* 0x0000000402007988 */ /* 0x0045e20008000c08 */
[----:B------:R-:W-:Y:S02]  /*2740*/  F2FP.F16.F32.PACK_AB R14, R17, R16 ;  /* 0x00000010110e723e */ /* 0x000fe400000000ff */
[----:B------:R-:W-:Y:S02]  /*2750*/  F2FP.F16.F32.PACK_AB R15, R19, R18 ;  /* 0x00000012130f723e */ /* 0x000fe400000000ff */
[----:B------:R-:W-:Y:S02]  /*2760*/  F2FP.F16.F32.PACK_AB R21, R23, R22 ;  /* 0x000000161715723e */ /* 0x000fe400000000ff */
[----:B------:R-:W-:Y:S01]  /*2770*/  F2FP.F16.F32.PACK_AB R28, R29, R28 ;  /* 0x0000001c1d1c723e */ /* 0x000fe200000000ff */
[----:B------:R2:W-:Y:S01]  /*2780*/  STS.128 [R0+UR8], R12 ;  /* 0x0000000c00007988 */ /* 0x0005e20008000c08 */
[----:B------:R-:W-:-:S02]  /*2790*/  F2FP.F16.F32.PACK_AB R22, R25, R24 ;  /* 0x000000181916723e */ /* 0x000fc400000000ff */
[----:B------:R-:W-:Y:S02]  /*27a0*/  F2FP.F16.F32.PACK_AB R23, R27, R26 ;  /* 0x0000001a1b17723e */ /* 0x000fe400000000ff */
[----:B------:R-:W-:Y:S02]  /*27b0*/  F2FP.F16.F32.PACK_AB R29, R31, R30 ;  /* 0x0000001e1f1d723e */ /* 0x000fe400000000ff */
[----:B------:R-:W-:Y:S01]  /*27c0*/  F2FP.F16.F32.PACK_AB R36, R37, R36 ;  /* 0x000000242524723e */ /* 0x000fe200000000ff */
[----:B------:R2:W-:Y:S01]  /*27d0*/  STS.128 [R3+UR8], R20 ;  /* 0x0000001403007988 */ /* 0x0005e20008000c08 */
[----:B------:R-:W-:Y:S02]  /*27e0*/  F2FP.F16.F32.PACK_AB R30, R33, R32 ;  /* 0x00000020211e723e */ /* 0x000fe400000000ff */
[----:B------:R-:W-:Y:S02]  /*27f0*/  F2FP.F16.F32.PACK_AB R31, R35, R34 ;  /* 0x00000022231f723e */ /* 0x000fe400000000ff */
[----:B------:R-:W-:-:S02]  /*2800*/  F2FP.F16.F32.PACK_AB R37, R39, R38 ;  /* 0x000000262725723e */ /* 0x000fc400000000ff */
[----:B------:R-:W-:Y:S02]  /*2810*/  F2FP.F16.F32.PACK_AB R44, R45, R44 ;  /* 0x0000002c2d2c723e */ /* 0x000fe400000000ff */
[----:B------:R-:W-:Y:S02]  /*2820*/  LOP3.LUT R8, R2, 0x30, RZ, 0x3c, !PT ;  /* 0x0000003002087812 */ /* 0x000fe400078e3cff */
[----:B------:R-:W-:Y:S02]  /*2830*/  F2FP.F16.F32.PACK_AB R38, R41, R40 ;  /* 0x000000282926723e */ /* 0x000fe400000000ff */
[----:B------:R-:W-:Y:S01]  /*2840*/  F2FP.F16.F32.PACK_AB R39, R43, R42 ;  /* 0x0000002a2b27723e */ /* 0x000fe200000000ff */
[----:B------:R2:W-:Y:S01]  /*2850*/  STS.128 [R8+UR8], R28 ;  /* 0x0000001c08007988 */ /* 0x0005e20008000c08 */
[----:B------:R-:W-:Y:S02]  /*2860*/  F2FP.F16.F32.PACK_AB R45, R47, R46 ;  /* 0x0000002e2f2d723e */ /* 0x000fe400000000ff */
[----:B------:R-:W-:-:S02]  /*2870*/  F2FP.F16.F32.PACK_AB R52, R53, R52 ;  /* 0x000000343534723e */ /* 0x000fc400000000ff */
[C---:B------:R-:W-:Y:S02]  /*2880*/  LOP3.LUT R9, R2.reuse, 0x40, RZ, 0x3c, !PT ;  /* 0x0000004002097812 */ /* 0x040fe400078e3cff */
[----:B------:R-:W-:Y:S02]  /*2890*/  F2FP.F16.F32.PACK_AB R46, R49, R48 ;  /* 0x00000030312e723e */ /* 0x000fe400000000ff */
[----:B------:R-:W-:Y:S01]  /*28a0*/  F2FP.F16.F32.PACK_AB R47, R51, R50 ;  /* 0x00000032332f723e */ /* 0x000fe200000000ff */
[----:B------:R2:W-:Y:S01]  /*28b0*/  STS.128 [R9+UR8], R36 ;  /* 0x0000002409007988 */ /* 0x0005e20008000c08 */
[----:B------:R-:W-:Y:S02]  /*28c0*/  F2FP.F16.F32.PACK_AB R53, R55, R54 ;  /* 0x000000363735723e */ /* 0x000fe400000000ff */
[----:B------:R-:W-:Y:S02]  /*28d0*/  F2FP.F16.F32.PACK_AB R60, R61, R60 ;  /* 0x0000003c3d3c723e */ /* 0x000fe400000000ff */
[----:B------:R-:W-:-:S02]  /*28e0*/  LOP3.LUT R10, R2, 0x50, RZ, 0x3c, !PT ;  /* 0x00000050020a7812 */ /* 0x000fc400078e3cff */
[----:B------:R-:W-:Y:S02]  /*28f0*/  F2FP.F16.F32.PACK_AB R54, R57, R56 ;  /* 0x000000383936723e */ /* 0x000fe400000000ff */
[----:B------:R-:W-:Y:S01]  /*2900*/  F2FP.F16.F32.PACK_AB R55, R59, R58 ;  /* 0x0000003a3b37723e */ /* 0x000fe200000000ff */
[----:B------:R2:W-:Y:S01]  /*2910*/  STS.128 [R10+UR8], R44 ;  /* 0x0000002c0a007988 */ /* 0x0005e20008000c08 */
[----:B------:R-:W-:Y:S02]  /*2920*/  F2FP.F16.F32.PACK_AB R61, R63, R62 ;  /* 0x0000003e3f3d723e */ /* 0x000fe400000000ff */
[C---:B------:R-:W-:Y:S02]  /*2930*/  LOP3.LUT R11, R2.reuse, 0x60, RZ, 0x3c, !PT ;  /* 0x00000060020b7812 */ /* 0x040fe400078e3cff */
[----:B------:R-:W-:Y:S02]  /*2940*/  F2FP.F16.F32.PACK_AB R62, R65, R64 ;  /* 0x00000040413e723e */ /* 0x000fe400000000ff */
[----:B------:R-:W-:Y:S01]  /*2950*/  F2FP.F16.F32.PACK_AB R63, R67, R66 ;  /* 0x00000042433f723e */ /* 0x000fe200000000ff */
[----:B------:R2:W-:Y:S01]  /*2960*/  STS.128 [R11+UR8], R52 ;  /* 0x000000340b007988 */ /* 0x0005e20008000c08 */
[----:B------:R-:W-:-:S05]  /*2970*/  LOP3.LUT R16, R2, 0x70, RZ, 0x3c, !PT ;  /* 0x0000007002107812 */ /* 0x000fca00078e3cff */
[----:B------:R2:W-:Y:S01]  /*2980*/  STS.128 [R16+UR8], R60 ;  /* 0x0000003c10007988 */ /* 0x0005e20008000c08 */
[----:B------:R3:W-:Y:S06]  /*2990*/  MEMBAR.ALL.CTA ;  /* 0x0000000000007992 */ /* 0x0007ec0000008000 */
[----:B---3--:R-:W3:Y:S02]  /*29a0*/  FENCE.VIEW.ASYNC.S ;  /* 0x00000000000073c6 */ /* 0x008ee40000000000 */
[----:B---3--:R-:W-:Y:S06]  /*29b0*/  BAR.SYNC.DEFER_BLOCKING 0x0 ;  /* 0x0000000000007b1d */ /* 0x008fec0000010000 */
[----:B------:R2:W-:Y:S01]  /*29c0*/  @UP1 UTMASTG.2D [UR4], [UR16] ;  /* 0x00000004100013b5 */ /* 0x0005e20008008000 */
[----:B------:R0:W-:Y:S01]  /*29d0*/  UTMACMDFLUSH ;  /* 0x00000000000079b7 */ /* 0x0001e20000000000 */
[----:B------:R-:W-:-:S04]  /*29e0*/  DEPBAR.LE SB0, 0x0 ;  /* 0x000080000000791a */ /* 0x000fc80000000000 */
[----:B------:R-:W-:Y:S08]  /*29f0*/  BAR.SYNC.DEFER_BLOCKING 0x0 ;  /* 0x0000000000007b1d */ /* 0x000ff00000010000 */
[----:B------:R-:W-:Y:S06]  /*2a00*/  BAR.SYNC.DEFER_BLOCKING 0x0 ;  /* 0x0000000000007b1d */ /* 0x000fec0000010000 */
[----:B--2---:R-:W-:Y:S05]  /*2a10*/  @P2 BRA `(.L_x_71) ;  /* 0x0000000000a02947 */ /* 0x004fea0003800000 */
[----:B------:R-:W2:Y:S01]  /*2a20*/  S2UR UR5, SR_CgaCtaId ;  /* 0x00000000000579c3 */ /* 0x000ea20000008800 */
[----:B------:R-:W-:Y:S01]  /*2a30*/  NOP ;  /* 0x0000000000007918 */ /* 0x000fe20000000000 */
[----:B------:R-:W-:Y:S01]  /*2a40*/  UMOV UR4, 0x50 ;  /* 0x0000005000047882 */ /* 0x000fe20000000000 */
[----:B------:R-:W-:Y:S02]  /*2a50*/  IMAD.U32 R0, RZ, RZ, UR24 ;  /* 0x00000018ff007e24 */ /* 0x000fe4000f8e00ff */
[----:B------:R-:W-:Y:S02]  /*2a60*/  IMAD.MOV.U32 R3, RZ, RZ, 0xf ;  /* 0x0000000fff037424 */ /* 0x000fe400078e00ff */
[----:B------:R-:W-:Y:S01]  /*2a70*/  IMAD.MOV.U32 R7, RZ, RZ, 0x1 ;  /* 0x00000001ff077424 */ /* 0x000fe200078e00ff */
[----:B------:R-:W-:-:S04]  /*2a80*/  LOP3.LUT R0, R0, 0xffff, RZ, 0xc0, !PT ;  /* 0x0000ffff00007812 */ /* 0x000fc800078ec0ff */
[----:B------:R-:W-:-:S05]  /*2a90*/  SHF.R.U32.HI R0, RZ, 0x5, R0 ;  /* 0x00000005ff007819 */ /* 0x000fca0000011600 */
[----:B------:R-:W-:Y:S01]  /*2aa0*/  VIADD R2, R0, 0x10 ;  /* 0x0000001000027836 */ /* 0x000fe20000000000 */
[----:B------:R-:W-:Y:S01]  /*2ab0*/  SHF.L.U32 R0, R3, R0, RZ ;  /* 0x0000000003007219 */ /* 0x000fe200000006ff */
[----:B--2---:R-:W-:-:S03]  /*2ac0*/  ULEA UR6, UR5, UR4, 0x18 ;  /* 0x0000000405067291 */ /* 0x004fc6000f8ec0ff */
[----:B------:R-:W-:-:S04]  /*2ad0*/  SHF.L.U32 R3, R7, R2, RZ ;  /* 0x0000000207037219 */ /* 0x000fc800000006ff */
[----:B------:R-:W-:Y:S02]  /*2ae0*/  LOP3.LUT R0, R3, R0, RZ, 0xfc, !PT ;  /* 0x0000000003007212 */ /* 0x000fe400078efcff */
[----:B------:R-:W2:Y:S02]  /*2af0*/  LDS R5, [UR6] ;  /* 0x00000006ff057984 */ /* 0x000ea40008000800 */
[C---:B------:R-:W-:Y:S02]  /*2b00*/  LOP3.LUT R2, R0.reuse, 0xffff, RZ, 0xc0, !PT ;  /* 0x0000ffff00027812 */ /* 0x040fe400078ec0ff */
[----:B--2---:R-:W-:-:S04]  /*2b10*/  LOP3.LUT R3, R0, 0xffff, R5, 0x80, !PT ;  /* 0x0000ffff00037812 */ /* 0x004fc800078e8005 */
[----:B------:R-:W-:-:S13]  /*2b20*/  ISETP.NE.AND P0, PT, R3, R2, PT ;  /* 0x000000020300720c */ /* 0x000fda0003f05270 */
[----:B------:R-:W-:Y:S05]  /*2b30*/  @P0 BRA `(.L_x_72) ;  /* 0x0000000000500947 */ /* 0x000fea0003800000 */
[----:B------:R-:W-:Y:S02]  /*2b40*/  SHF.R.U32.HI R5, RZ, 0x10, R5 ;  /* 0x00000010ff057819 */ /* 0x000fe40000011605 */
[----:B------:R-:W-:-:S04]  /*2b50*/  SHF.R.U32.HI R2, RZ, 0x10, R0 ;  /* 0x00000010ff027819 */ /* 0x000fc80000011600 */
[----:B------:R-:W-:-:S04]  /*2b60*/  LOP3.LUT R5, R5, R2, RZ, 0xc0, !PT ;  /* 0x0000000205057212 */ /* 0x000fc800078ec0ff */
[----:B------:R-:W-:-:S13]  /*2b70*/  ISETP.NE.AND P0, PT, R5, R2, PT ;  /* 0x000000020500720c */ /* 0x000fda0003f05270 */
[----:B------:R-:W-:Y:S05]  /*2b80*/  @P0 BRA `(.L_x_73) ;  /* 0x0000000000300947 */ /* 0x000fea0003800000 */
[----:B------:R-:W-:Y:S01]  /*2b90*/  R2UR UR4, R0 ;  /* 0x00000000000472ca */ /* 0x000fe200000e0000 */
[----:B------:R-:W-:Y:S01]  /*2ba0*/  VOTEU.ANY UR5, UPT, PT ;  /* 0x0000000000057886 */ /* 0x000fe200038e0100 */
[----:B------:R-:W2:Y:S01]  /*2bb0*/  S2R R0, SR_LANEID ;  /* 0x0000000000007919 */ /* 0x000ea20000000000 */
[----:B------:R-:W-:-:S10]  /*2bc0*/  UFLO.U32 UR5, UR5 ;  /* 0x00000005000572bd */ /* 0x000fd400080e0000 */
[----:B------:R-:W-:-:S06]  /*2bd0*/  ULOP3.LUT UR4, URZ, UR4, URZ, 0x33, !UPT ;  /* 0x00000004ff047292 */ /* 0x000fcc000f8e33ff */
[----:B------:R-:W-:-:S04]  /*2be0*/  IMAD.U32 R2, RZ, RZ, UR4 ;  /* 0x00000004ff027e24 */ /* 0x000fc8000f8e00ff */
[----:B------:R-:W3:Y:S02]  /*2bf0*/  REDUX UR7, R2 ;  /* 0x00000000020773c4 */ /* 0x000ee40000000000 */
[----:B------:R4:W-:Y:S01]  /*2c00*/  UTCATOMSWS.AND URZ, UR4 ;  /* 0x0000000400ff79e3 */ /* 0x0009e20008000000 */
[----:B--2---:R-:W-:Y:S01]  /*2c10*/  ISETP.EQ.U32.AND P0, PT, R0, UR5, PT ;  /* 0x0000000500007c0c */ /* 0x004fe2000bf02070 */
[----:B---3--:R-:W-:-:S12]  /*2c20*/  IMAD.U32 R0, RZ, RZ, UR7 ;  /* 0x00000007ff007e24 */ /* 0x008fd8000f8e00ff */
[----:B------:R4:W-:Y:S01]  /*2c30*/  @P0 ATOMS.AND RZ, [UR6], R0 ;  /* 0x00000000ffff098c */ /* 0x0009e2000a800006 */
[----:B------:R-:W-:Y:S05]  /*2c40*/  BRA `(.L_x_71) ;  /* 0x0000000000147947 */ /* 0x000fea0003800000 */
.L_x_73:
[----:B------:R-:W-:-:S07]  /*2c50*/  MOV R2, 0x2c70 ;  /* 0x00002c7000027802 */ /* 0x000fce0000000f00 */
[----:B-1----:R-:W-:Y:S05]  /*2c60*/  CALL.REL.NOINC `($__internal_0_$__cuda_sm10x_tcgen05_guardrail_trap_col_being_dealloced_not_returned_by_alloc) ;  /* 0x0000000000447944 */ /* 0x002fea0003c00000 */
[----:B------:R-:W-:Y:S05]  /*2c70*/  BRA `(.L_x_71) ;  /* 0x0000000000087947 */ /* 0x000fea0003800000 */
.L_x_72:
[----:B------:R-:W-:-:S07]  /*2c80*/  MOV R2, 0x2ca0 ;  /* 0x00002ca000027802 */ /* 0x000fce0000000f00 */
[----:B-1----:R-:W-:Y:S05]  /*2c90*/  CALL.REL.NOINC `($__internal_2_$__cuda_sm10x_tcgen05_guardrail_trap_unallocated_columns_being_dealloced) ;  /* 0x0000000000507944 */ /* 0x002fea0003c00000 */
.L_x_71:
[----:B------:R-:W-:Y:S01]  /*2ca0*/  NOP ;  /* 0x0000000000007918 */ /* 0x000fe20000000000 */
[----:B----4-:R-:W-:Y:S05]  /*2cb0*/  EXIT ;  /* 0x000000000000794d */ /* 0x010fea0003800000 */
.L_x_58:
[----:B------:R-:W2:Y:S02]  /*2cc0*/  SYNCS.PHASECHK.TRANS64.TRYWAIT P0, [UR8+0x18000], RZ ;  /* 0x018000ffff0075a7 */ /* 0x000ea40008001108 */
[----:B--2---:R-:W-:Y:S05]  /*2cd0*/  @!P0 BRA `(.L_x_58) ;  /* 0xfffffffc00f88947 */ /* 0x004fea000383ffff */
[----:B------:R-:W-:Y:S05]  /*2ce0*/  BRA `(.L_x_74) ;  /* 0xffffffec00c07947 */ /* 0x000fea000383ffff */
.L_x_60:
[----:B------:R-:W2:Y:S02]  /*2cf0*/  SYNCS.PHASECHK.TRANS64.TRYWAIT P1, [UR8+0x18020], RZ ;  /* 0x018020ffff0075a7 */ /* 0x000ea40008021108 */
[----:B--2---:R-:W-:Y:S05]  /*2d00*/  @!P1 BRA `(.L_x_60) ;  /* 0xfffffffc00f89947 */ /* 0x004fea000383ffff */
[----:B------:R-:W-:Y:S05]  /*2d10*/  BRA `(.L_x_75) ;  /* 0xfffffff000607947 */ /* 0x000fea000383ffff */
.L_x_61:
[----:B------:R-:W3:Y:S02]  /*2d20*/  SYNCS.PHASECHK.TRANS64.TRYWAIT P0, [UR25+0x18000], R2 ;  /* 0x01800002ff0075a7 */ /* 0x000ee40008001119 */
[----:B---3--:R-:W-:Y:S05]  /*2d30*/  @!P0 BRA `(.L_x_61) ;  /* 0xfffffffc00f88947 */ /* 0x008fea000383ffff */
[----:B------:R-:W-:Y:S05]  /*2d40*/  BRA `(.L_x_76) ;  /* 0xfffffff000e87947 */ /* 0x000fea000383ffff */
.L_x_63:
[----:B------:R-:W3:Y:S02]  /*2d50*/  SYNCS.PHASECHK.TRANS64.TRYWAIT P0, [UR25+0x18020], R2 ;  /* 0x01802002ff0075a7 */ /* 0x000ee40008001119 */
[----:B---3--:R-:W-:Y:S05]  /*2d60*/  @!P0 BRA `(.L_x_63) ;  /* 0xfffffffc00f88947 */ /* 0x008fea000383ffff */
[----:B------:R-:W-:Y:S05]  /*2d70*/  BRA `(.L_x_77) ;  /* 0xfffffff400947947 */ /* 0x000fea000383ffff */
        .weak           $__internal_0_$__cuda_sm10x_tcgen05_guardrail_trap_col_being_dealloced_not_returned_by_alloc
        .type           $__internal_0_$__cuda_sm10x_tcgen05_guardrail_trap_col_being_dealloced_not_returned_by_alloc,@function
        .size           $__internal_0_$__cuda_sm10x_tcgen05_guardrail_trap_col_being_dealloced_not_returned_by_alloc,($__internal_1_$__cuda_sm10x_tcgen05_guardrail_trap_phase_invalid_during_alloc - $__internal_0_$__cuda_sm10x_tcgen05_guardrail_trap_col_being_dealloced_not_returned_by_alloc)
$__internal_0_$__cuda_sm10x_tcgen05_guardrail_trap_col_being_dealloced_not_returned_by_alloc:
[----:B------:R-:W-:Y:S05]  /*2d80*/  BPT.TRAP 0x1 ;  /* 0x000000040000795c */ /* 0x000fea0000300000 */
[----:B------:R-:W-:-:S04]  /*2d90*/  IMAD.MOV.U32 R3, RZ, RZ, 0x0 ;  /* 0x00000000ff037424 */ /* 0x000fc800078e00ff */
[----:B------:R-:W-:Y:S05]  /*2da0*/  RET.REL.NODEC R2 `(gluon_tcgen05) ;  /* 0xffffffd002947950 */ /* 0x000fea0003c3ffff */
        .weak           $__internal_1_$__cuda_sm10x_tcgen05_guardrail_trap_phase_invalid_during_alloc
        .type           $__internal_1_$__cuda_sm10x_tcgen05_guardrail_trap_phase_invalid_during_alloc,@function
        .size           $__internal_1_$__cuda_sm10x_tcgen05_guardrail_trap_phase_invalid_during_alloc,($__internal_2_$__cuda_sm10x_tcgen05_guardrail_trap_unallocated_columns_being_dealloced - $__internal_1_$__cuda_sm10x_tcgen05_guardrail_trap_phase_invalid_during_alloc)
$__internal_1_$__cuda_sm10x_tcgen05_guardrail_trap_phase_invalid_during_alloc:
[----:B------:R-:W-:Y:S05]  /*2db0*/  BPT.TRAP 0x1 ;  /* 0x000000040000795c */ /* 0x000fea0000300000 */
[----:B------:R-:W-:-:S04]  /*2dc0*/  IMAD.MOV.U32 R3, RZ, RZ, 0x0 ;  /* 0x00000000ff037424 */ /* 0x000fc800078e00ff */
[----:B------:R-:W-:Y:S05]  /*2dd0*/  RET.REL.NODEC R2 `(gluon_tcgen05) ;  /* 0xffffffd002887950 */ /* 0x000fea0003c3ffff */
        .weak           $__internal_2_$__cuda_sm10x_tcgen05_guardrail_trap_unallocated_columns_being_dealloced
        .type           $__internal_2_$__cuda_sm10x_tcgen05_guardrail_trap_unallocated_columns_being_dealloced,@function
        .size           $__internal_2_$__cuda_sm10x_tcgen05_guardrail_trap_unallocated_columns_being_dealloced,(.L_x_81 - $__internal_2_$__cuda_sm10x_tcgen05_guardrail_trap_unallocated_columns_being_dealloced)
$__internal_2_$__cuda_sm10x_tcgen05_guardrail_trap_unallocated_columns_being_dealloced:
[----:B------:R-:W-:Y:S05]  /*2de0*/  BPT.TRAP 0x1 ;  /* 0x000000040000795c */ /* 0x000fea0000300000 */
[----:B------:R-:W-:-:S04]  /*2df0*/  IMAD.MOV.U32 R3, RZ, RZ, 0x0 ;  /* 0x00000000ff037424 */ /* 0x000fc800078e00ff */
[----:B------:R-:W-:Y:S05]  /*2e00*/  RET.REL.NODEC R2 `(gluon_tcgen05) ;  /* 0xffffffd0027c7950 */ /* 0x000fea0003c3ffff */
.L_x_78:
[----:B------:R-:W-:-:S00]  /*2e10*/  BRA `(.L_x_78) ;  /* 0xfffffffc00fc7947 */ /* 0x000fc0000383ffff */
[----:B------:R-:W-:-:S00]  /*2e20*/  NOP ;  /* 0x0000000000007918 */ /* 0x000fc00000000000 */
        /* <DEDUP_REMOVED lines=13> */
.L_x_81:


//--------------------- .nv.shared.gluon_tcgen05  --------------------------
	.section	.nv.shared.gluon_tcgen05,"aw",@nobits
	.sectionflags	@""
	.align	16
	.zero		1024


//--------------------- .nv.shared.reserved.0     --------------------------
	.section	.nv.shared.reserved.0,"aw",@nobits
	.align	8
	.weak		__nv_reservedSMEM_offset_0_alias
	.size		__nv_reservedSMEM_offset_0_alias, 0, 64
	.other		__nv_reservedSMEM_offset_0_alias,@"STO_CUDA_RESERVED_SHARED STV_DEFAULT"
__nv_reservedSMEM_offset_0_alias:
	.zero		0
.nv.shared.reserved.0:
	.zero		64
	.weak		__nv_reservedSMEM_allocation_phase
	.type		__nv_reservedSMEM_allocation_phase,@object
	.size		__nv_reservedSMEM_allocation_phase,(.L_0 - __nv_reservedSMEM_allocation_phase)
__nv_reservedSMEM_allocation_phase:
	.zero		1
.L_0:
	.zero		7
	.weak		__nv_reservedSMEM_devtool_atexit_pc
	.type		__nv_reservedSMEM_devtool_atexit_pc,@object
	.size		__nv_reservedSMEM_devtool_atexit_pc,(__nv_reservedSMEM_allocation_mask - __nv_reservedSMEM_devtool_atexit_pc)
__nv_reservedSMEM_devtool_atexit_pc:
	.zero		8
	.weak		__nv_reservedSMEM_allocation_mask
	.type		__nv_reservedSMEM_allocation_mask,@object
	.size		__nv_reservedSMEM_allocation_mask,(.L_2 - __nv_reservedSMEM_allocation_mask)
__nv_reservedSMEM_allocation_mask:
	.zero		4
.L_2:


//--------------------- .nv.constant0.gluon_tcgen05 --------------------------
	.section	.nv.constant0.gluon_tcgen05,"a",@progbits
	.sectionflags	@""
	.align	4
.nv.constant0.gluon_tcgen05:
	.zero		976


//--------------------- SYMBOLS --------------------------

	.type		.nv.reservedSmem.offset0,@object
	.size		.nv.reservedSmem.offset0,0x4
	.type		.nv.reservedSmem.cap,@object
	.size		.nv.reservedSmem.cap,0x4
